def matmul_kernel(
    a_ptr,
    b_ptr,
    c_ptr,
    M,
    N,
    K,
    stride_am,
    stride_ak,
    stride_bk,
    stride_bn,
    stride_cm,
    stride_cn,
    BLOCK_M: tl.constexpr,
    BLOCK_N: tl.constexpr,
    BLOCK_K: tl.constexpr,
    GROUP_M: tl.constexpr,
):
    pid = tl.program_id(axis=0)
    num_pid_m = tl.cdiv(M, BLOCK_M)
    num_pid_n = tl.cdiv(N, BLOCK_N)
    num_pid_in_group = GROUP_M * num_pid_n
    group_id = pid // num_pid_in_group
    first_pid_m = group_id * GROUP_M
    group_size_m = min(num_pid_m - first_pid_m, GROUP_M)
    pid_m = first_pid_m + ((pid % num_pid_in_group) % group_size_m)
    pid_n = (pid % num_pid_in_group) // group_size_m

    offs_am = (pid_m * BLOCK_M + tl.arange(0, BLOCK_M)) % M
    offs_bn = (pid_n * BLOCK_N + tl.arange(0, BLOCK_N)) % N
    offs_k = tl.arange(0, BLOCK_K)
    a_ptrs = a_ptr + offs_am[:, None] * stride_am + offs_k[None, :] * stride_ak
    b_ptrs = b_ptr + offs_k[:, None] * stride_bk + offs_bn[None, :] * stride_bn

    acc = tl.zeros((BLOCK_M, BLOCK_N), dtype=tl.float32)
    for kk in range(0, tl.cdiv(K, BLOCK_K)):
        a = tl.load(a_ptrs, mask=offs_k[None, :] < K - kk * BLOCK_K, other=0.0)
        b = tl.load(b_ptrs, mask=offs_k[:, None] < K - kk * BLOCK_K, other=0.0)
        acc = tl.dot(a, b, acc)
        a_ptrs += BLOCK_K * stride_ak
        b_ptrs += BLOCK_K * stride_bk

    c = acc.to(c_ptr.dtype.element_ty)
    offs_cm = pid_m * BLOCK_M + tl.arange(0, BLOCK_M)
    offs_cn = pid_n * BLOCK_N + tl.arange(0, BLOCK_N)
    c_ptrs = c_ptr + offs_cm[:, None] * stride_cm + offs_cn[None, :] * stride_cn
    mask = (offs_cm[:, None] < M) & (offs_cn[None, :] < N)
    tl.store(c_ptrs, c, mask=mask)

# config = {"BLOCK_K": 64, "BLOCK_M": 128, "BLOCK_N": 32, "GROUP_M": 8, "arch": "sm_80", "dtype": "bf16", "num_ctas": 1, "num_stages": 2, "num_warps": 8}
# arch = sm_80


// ===== COMPILED SASS (sm_80) =====

	.target	sm_80

	.elftype	@"ET_EXEC"


//--------------------- .note.nv.tkinfo           --------------------------
	.section	.note.nv.tkinfo,"",@"SHT_NOTE"
	.sectionflags	@"SHF_NOTE_NV_TKINFO"
	.tkinfo
        /*0018*/ 	.word	0x00000002
        /*0030*/ 	.string	""
        /*0030*/ 	.string	"ptxas"
        /*0030*/ 	.string	"Cuda compilation tools, release 13.0, V13.0.88"
        /*0030*/ 	.string	"Build cuda_13.0.r13.0/compiler.36424714_0"
        /*0030*/ 	.string	"-v  -suppress-debug-info  -lineinfo  -arch sm_80 "



//--------------------- .note.nv.cuinfo           --------------------------
	.section	.note.nv.cuinfo,"",@"SHT_NOTE"
	.sectionflags	@"SHF_NOTE_NV_CUINFO"
        /*0018*/ 	.short	0x0002
        /*001a*/ 	.short	0x0050
        /*001c*/ 	.short	0x0082
	.zero		2


//--------------------- .nv.info                  --------------------------
	.section	.nv.info,"",@"SHT_CUDA_INFO"
	.align	4


	//----- nvinfo : EIATTR_REGCOUNT
	.align		4
        /*0000*/ 	.byte	0x04, 0x2f
        /*0002*/ 	.short	(.L_1 - .L_0)
	.align		4
.L_0:
        /*0004*/ 	.word	index@(matmul_kernel)
        /*0008*/ 	.word	0x000000c6


	//----- nvinfo : EIATTR_FRAME_SIZE
	.align		4
.L_1:
        /*000c*/ 	.byte	0x04, 0x11
        /*000e*/ 	.short	(.L_3 - .L_2)
	.align		4
.L_2:
        /*0010*/ 	.word	index@(matmul_kernel)
        /*0014*/ 	.word	0x00000000


	//----- nvinfo : EIATTR_MIN_STACK_SIZE
	.align		4
.L_3:
        /*0018*/ 	.byte	0x04, 0x12
        /*001a*/ 	.short	(.L_5 - .L_4)
	.align		4
.L_4:
        /*001c*/ 	.word	index@(matmul_kernel)
        /*0020*/ 	.word	0x00000000
.L_5:


//--------------------- .nv.info.matmul_kernel    --------------------------
	.section	.nv.info.matmul_kernel,"",@"SHT_CUDA_INFO"
	.sectionflags	@""
	.align	4


	//----- nvinfo : EIATTR_CUDA_API_VERSION
	.align		4
        /*0000*/ 	.byte	0x04, 0x37
        /*0002*/ 	.short	(.L_7 - .L_6)
.L_6:
        /*0004*/ 	.word	0x00000082


	//----- nvinfo : EIATTR_SW2861232_WAR
	.align		4
.L_7:
        /*0008*/ 	.byte	0x01, 0x35
	.zero		2


	//----- nvinfo : EIATTR_PARAM_CBANK
	.align		4
        /*000c*/ 	.byte	0x04, 0x0a
        /*000e*/ 	.short	(.L_9 - .L_8)
	.align		4
.L_8:
        /*0010*/ 	.word	index@(.nv.constant0.matmul_kernel)
        /*0014*/ 	.short	0x0160
        /*0016*/ 	.short	0x0050


	//----- nvinfo : EIATTR_CBANK_PARAM_SIZE
	.align		4
.L_9:
        /*0018*/ 	.byte	0x03, 0x19
        /*001a*/ 	.short	0x0050


	//----- nvinfo : EIATTR_KPARAM_INFO
	.align		4
        /*001c*/ 	.byte	0x04, 0x17
        /*001e*/ 	.short	(.L_11 - .L_10)
.L_10:
        /*0020*/ 	.word	0x00000000
        /*0024*/ 	.short	0x000d
        /*0026*/ 	.short	0x0048
        /*0028*/ 	.byte	0x00, 0xf4, 0x21, 0x00


	//----- nvinfo : EIATTR_KPARAM_INFO
	.align		4
.L_11:
        /*002c*/ 	.byte	0x04, 0x17
        /*002e*/ 	.short	(.L_13 - .L_12)
.L_12:
        /*0030*/ 	.word	0x00000000
        /*0034*/ 	.short	0x000c
        /*0036*/ 	.short	0x0040
        /*0038*/ 	.byte	0x00, 0xf4, 0x21, 0x00


	//----- nvinfo : EIATTR_KPARAM_INFO
	.align		4
.L_13:
        /*003c*/ 	.byte	0x04, 0x17
        /*003e*/ 	.short	(.L_15 - .L_14)
.L_14:
        /*0040*/ 	.word	0x00000000
        /*0044*/ 	.short	0x000b
        /*0046*/ 	.short	0x0038
        /*0048*/ 	.byte	0x00, 0xf0, 0x11, 0x00


	//----- nvinfo : EIATTR_KPARAM_INFO
	.align		4
.L_15:
        /*004c*/ 	.byte	0x04, 0x17
        /*004e*/ 	.short	(.L_17 - .L_16)
.L_16:
        /*0050*/ 	.word	0x00000000
        /*0054*/ 	.short	0x000a
        /*0056*/ 	.short	0x0034
        /*0058*/ 	.byte	0x00, 0xf0, 0x11, 0x00


	//----- nvinfo : EIATTR_KPARAM_INFO
	.align		4
.L_17:
        /*005c*/ 	.byte	0x04, 0x17
        /*005e*/ 	.short	(.L_19 - .L_18)
.L_18:
        /*0060*/ 	.word	0x00000000
        /*0064*/ 	.short	0x0009
        /*0066*/ 	.short	0x0030
        /*0068*/ 	.byte	0x00, 0xf0, 0x11, 0x00


	//----- nvinfo : EIATTR_KPARAM_INFO
	.align		4
.L_19:
        /*006c*/ 	.byte	0x04, 0x17
        /*006e*/ 	.short	(.L_21 - .L_20)
.L_20:
        /*0070*/ 	.word	0x00000000
        /*0074*/ 	.short	0x0008
        /*0076*/ 	.short	0x002c
        /*0078*/ 	.byte	0x00, 0xf0, 0x11, 0x00


	//----- nvinfo : EIATTR_KPARAM_INFO
	.align		4
.L_21:
        /*007c*/ 	.byte	0x04, 0x17
        /*007e*/ 	.short	(.L_23 - .L_22)
.L_22:
        /*0080*/ 	.word	0x00000000
        /*0084*/ 	.short	0x0007
        /*0086*/ 	.short	0x0028
        /*0088*/ 	.byte	0x00, 0xf0, 0x11, 0x00


	//----- nvinfo : EIATTR_KPARAM_INFO
	.align		4
.L_23:
        /*008c*/ 	.byte	0x04, 0x17
        /*008e*/ 	.short	(.L_25 - .L_24)
.L_24:
        /*0090*/ 	.word	0x00000000
        /*0094*/ 	.short	0x0006
        /*0096*/ 	.short	0x0024
        /*0098*/ 	.byte	0x00, 0xf0, 0x11, 0x00


	//----- nvinfo : EIATTR_KPARAM_INFO
	.align		4
.L_25:
        /*009c*/ 	.byte	0x04, 0x17
        /*009e*/ 	.short	(.L_27 - .L_26)
.L_26:
        /*00a0*/ 	.word	0x00000000
        /*00a4*/ 	.short	0x0005
        /*00a6*/ 	.short	0x0020
        /*00a8*/ 	.byte	0x00, 0xf0, 0x11, 0x00


	//----- nvinfo : EIATTR_KPARAM_INFO
	.align		4
.L_27:
        /*00ac*/ 	.byte	0x04, 0x17
        /*00ae*/ 	.short	(.L_29 - .L_28)
.L_28:
        /*00b0*/ 	.word	0x00000000
        /*00b4*/ 	.short	0x0004
        /*00b6*/ 	.short	0x001c
        /*00b8*/ 	.byte	0x00, 0xf0, 0x11, 0x00


	//----- nvinfo : EIATTR_KPARAM_INFO
	.align		4
.L_29:
        /*00bc*/ 	.byte	0x04, 0x17
        /*00be*/ 	.short	(.L_31 - .L_30)
.L_30:
        /*00c0*/ 	.word	0x00000000
        /*00c4*/ 	.short	0x0003
        /*00c6*/ 	.short	0x0018
        /*00c8*/ 	.byte	0x00, 0xf0, 0x11, 0x00


	//----- nvinfo : EIATTR_KPARAM_INFO
	.align		4
.L_31:
        /*00cc*/ 	.byte	0x04, 0x17
        /*00ce*/ 	.short	(.L_33 - .L_32)
.L_32:
        /*00d0*/ 	.word	0x00000000
        /*00d4*/ 	.short	0x0002
        /*00d6*/ 	.short	0x0010
        /*00d8*/ 	.byte	0x00, 0xf4, 0x21, 0x00


	//----- nvinfo : EIATTR_KPARAM_INFO
	.align		4
.L_33:
        /*00dc*/ 	.byte	0x04, 0x17
        /*00de*/ 	.short	(.L_35 - .L_34)
.L_34:
        /*00e0*/ 	.word	0x00000000
        /*00e4*/ 	.short	0x0001
        /*00e6*/ 	.short	0x0008
        /*00e8*/ 	.byte	0x00, 0xf4, 0x21, 0x00


	//----- nvinfo : EIATTR_KPARAM_INFO
	.align		4
.L_35:
        /*00ec*/ 	.byte	0x04, 0x17
        /*00ee*/ 	.short	(.L_37 - .L_36)
.L_36:
        /*00f0*/ 	.word	0x00000000
        /*00f4*/ 	.short	0x0000
        /*00f6*/ 	.short	0x0000
        /*00f8*/ 	.byte	0x00, 0xf4, 0x21, 0x00


	//----- nvinfo : EIATTR_MAXREG_COUNT
	.align		4
.L_37:
        /*00fc*/ 	.byte	0x03, 0x1b
        /*00fe*/ 	.short	0x00ff


	//----- nvinfo : EIATTR_NUM_BARRIERS
	.align		4
        /*0100*/ 	.byte	0x02, 0x4c
        /*0102*/ 	.byte	0x01
	.zero		1


	//----- nvinfo : EIATTR_MERCURY_ISA_VERSION
	.align		4
        /*0104*/ 	.byte	0x03, 0x5f
        /*0106*/ 	.short	0x0000


	//----- nvinfo : EIATTR_EXIT_INSTR_OFFSETS
	.align		4
        /*0108*/ 	.byte	0x04, 0x1c
        /*010a*/ 	.short	(.L_39 - .L_38)


	//   ....[0]....
.L_38:
        /*010c*/ 	.word	0x00002e60


	//   ....[1]....
        /*0110*/ 	.word	0x00002e90


	//----- nvinfo : EIATTR_REQNTID
	.align		4
.L_39:
        /*0114*/ 	.byte	0x04, 0x10
        /*0116*/ 	.short	(.L_41 - .L_40)
.L_40:
        /*0118*/ 	.word	0x00000100
        /*011c*/ 	.word	0x00000001
        /*0120*/ 	.word	0x00000001
.L_41:


//--------------------- .nv.callgraph             --------------------------
	.section	.nv.callgraph,"",@"SHT_CUDA_CALLGRAPH"
	.align	4
	.sectionentsize	8
	.align		4
        /*0000*/ 	.word	0x00000000
	.align		4
        /*0004*/ 	.word	0xffffffff
	.align		4
        /*0008*/ 	.word	0x00000000
	.align		4
        /*000c*/ 	.word	0xfffffffe
	.align		4
        /*0010*/ 	.word	0x00000000
	.align		4
        /*0014*/ 	.word	0xfffffffd
	.align		4
        /*0018*/ 	.word	0x00000000
	.align		4
        /*001c*/ 	.word	0xfffffffc


//--------------------- .nv.rel.action            --------------------------
	.section	.nv.rel.action,"",@"SHT_CUDA_RELOCINFO"
	.align	8
	.sectionentsize	8
        /*0000*/ 	.byte	0x73, 0x00, 0x00, 0x00, 0x00, 0x00, 0x00, 0x00, 0x00, 0x00, 0x00, 0x11, 0x25, 0x00, 0x05, 0x36


//--------------------- .nv.constant0.matmul_kernel --------------------------
	.section	.nv.constant0.matmul_kernel,"a",@progbits
	.sectionflags	@""
	.align	4
.nv.constant0.matmul_kernel:
	.zero		432


//--------------------- .text.matmul_kernel       --------------------------
	.section	.text.matmul_kernel,"ax",@progbits
	.sectioninfo	@"SHI_REGISTERS=198"
	.align	128
        .global         matmul_kernel
        .type           matmul_kernel,@function
        .size           matmul_kernel,(.L_x_4 - matmul_kernel)
        .other          matmul_kernel,@"STO_CUDA_ENTRY STV_DEFAULT"
matmul_kernel:
.text.matmul_kernel:
[----:B------:R-:W-:Y:S02]  /*0000*/  IMAD.MOV.U32 R1, RZ, RZ, c[0x0][0x28] ;  /* 0x00000a00ff017624 */ /* 0x000fe400078e00ff */
[----:B------:R-:W-:Y:S01]  /*0010*/  IMAD.MOV.U32 R0, RZ, RZ, 0x1f ;  /* 0x0000001fff007424 */ /* 0x000fe200078e00ff */
[----:B------:R-:W0:Y:S01]  /*0020*/  S2R R5, SR_CTAID.X ;  /* 0x0000000000057919 */ /* 0x000e220000002500 */
[----:B------:R-:W-:Y:S02]  /*0030*/  ULDC UR4, c[0x0][0x180] ;  /* 0x0000600000047ab9 */ /* 0x000fe40000000800 */
[----:B------:R-:W-:Y:S01]  /*0040*/  ULDC.64 UR6, c[0x0][0x118] ;  /* 0x0000460000067ab9 */ /* 0x000fe20000000a00 */
[----:B------:R-:W-:-:S04]  /*0050*/  IADD3 R0, R0, c[0x0][0x17c], RZ ;  /* 0x00005f0000007a10 */ /* 0x000fc80007ffe0ff */
[----:B------:R-:W-:-:S04]  /*0060*/  SHF.R.S32.HI R3, RZ, 0x1f, R0 ;  /* 0x0000001fff037819 */ /* 0x000fc80000011400 */
[----:B------:R-:W-:-:S04]  /*0070*/  LEA.HI R3, R3, R0, RZ, 0x5 ;  /* 0x0000000003037211 */ /* 0x000fc800078f28ff */
[----:B------:R-:W-:-:S05]  /*0080*/  SHF.R.S32.HI R3, RZ, 0x5, R3 ;  /* 0x00000005ff037819 */ /* 0x000fca0000011403 */
[----:B------:R-:W-:Y:S01]  /*0090*/  IMAD.SHL.U32 R4, R3, 0x8, RZ ;  /* 0x0000000803047824 */ /* 0x000fe200078e00ff */
[----:B0-----:R-:W-:-:S04]  /*00a0*/  IABS R8, R5 ;  /* 0x0000000500087213 */ /* 0x001fc80000000000 */
[-C--:B------:R-:W-:Y:S02]  /*00b0*/  IABS R7, R4.reuse ;  /* 0x0000000400077213 */ /* 0x080fe40000000000 */
[----:B------:R-:W-:Y:S02]  /*00c0*/  IABS R10, R4 ;  /* 0x00000004000a7213 */ /* 0x000fe40000000000 */
[----:B------:R-:W0:Y:S08]  /*00d0*/  I2F.RP R0, R7 ;  /* 0x0000000700007306 */ /* 0x000e300000209400 */
[----:B0-----:R-:W0:Y:S02]  /*00e0*/  MUFU.RCP R0, R0 ;  /* 0x0000000000007308 */ /* 0x001e240000001000 */
[----:B0-----:R-:W-:Y:S01]  /*00f0*/  IADD3 R2, R0, 0xffffffe, RZ ;  /* 0x0ffffffe00027810 */ /* 0x001fe20007ffe0ff */
[----:B------:R-:W-:-:S05]  /*0100*/  IMAD.MOV R0, RZ, RZ, -R10 ;  /* 0x000000ffff007224 */ /* 0x000fca00078e0a0a */
[----:B------:R0:W1:Y:S02]  /*0110*/  F2I.FTZ.U32.TRUNC.NTZ R3, R2 ;  /* 0x0000000200037305 */ /* 0x000064000021f000 */
[----:B0-----:R-:W-:Y:S02]  /*0120*/  IMAD.MOV.U32 R2, RZ, RZ, RZ ;  /* 0x000000ffff027224 */ /* 0x001fe400078e00ff */
[----:B-1----:R-:W-:-:S04]  /*0130*/  IMAD.MOV R6, RZ, RZ, -R3 ;  /* 0x000000ffff067224 */ /* 0x002fc800078e0a03 */
[----:B------:R-:W-:Y:S02]  /*0140*/  IMAD R9, R6, R7, RZ ;  /* 0x0000000706097224 */ /* 0x000fe400078e02ff */
[----:B------:R-:W-:Y:S02]  /*0150*/  IMAD.MOV.U32 R6, RZ, RZ, R8 ;  /* 0x000000ffff067224 */ /* 0x000fe400078e0008 */
[----:B------:R-:W-:-:S06]  /*0160*/  IMAD.HI.U32 R3, R3, R9, R2 ;  /* 0x0000000903037227 */ /* 0x000fcc00078e0002 */
[----:B------:R-:W-:-:S04]  /*0170*/  IMAD.HI.U32 R3, R3, R6, RZ ;  /* 0x0000000603037227 */ /* 0x000fc800078e00ff */
[----:B------:R-:W-:-:S05]  /*0180*/  IMAD R0, R3, R0, R6 ;  /* 0x0000000003007224 */ /* 0x000fca00078e0206 */
[----:B------:R-:W-:-:S13]  /*0190*/  ISETP.GT.U32.AND P1, PT, R7, R0, PT ;  /* 0x000000000700720c */ /* 0x000fda0003f24070 */
[----:B------:R-:W-:Y:S01]  /*01a0*/  @!P1 IMAD.IADD R0, R0, 0x1, -R7 ;  /* 0x0000000100009824 */ /* 0x000fe200078e0a07 */
[----:B------:R-:W-:Y:S02]  /*01b0*/  @!P1 IADD3 R3, R3, 0x1, RZ ;  /* 0x0000000103039810 */ /* 0x000fe40007ffe0ff */
[----:B------:R-:W-:Y:S02]  /*01c0*/  ISETP.NE.AND P1, PT, R4, RZ, PT ;  /* 0x000000ff0400720c */ /* 0x000fe40003f25270 */
[----:B------:R-:W-:Y:S02]  /*01d0*/  ISETP.GE.U32.AND P0, PT, R0, R7, PT ;  /* 0x000000070000720c */ /* 0x000fe40003f06070 */
[----:B------:R-:W-:-:S04]  /*01e0*/  LOP3.LUT R0, R5, R4, RZ, 0x3c, !PT ;  /* 0x0000000405007212 */ /* 0x000fc800078e3cff */
[----:B------:R-:W-:Y:S01]  /*01f0*/  ISETP.GE.AND P2, PT, R0, RZ, PT ;  /* 0x000000ff0000720c */ /* 0x000fe20003f46270 */
[----:B------:R-:W-:-:S05]  /*0200*/  IMAD.MOV.U32 R0, RZ, RZ, c[0x0][0x178] ;  /* 0x00005e00ff007624 */ /* 0x000fca00078e00ff */
[----:B------:R-:W-:Y:S02]  /*0210*/  IADD3 R0, R0, 0x7f, RZ ;  /* 0x0000007f00007810 */ /* 0x000fe40007ffe0ff */
[----:B------:R-:W-:-:S05]  /*0220*/  @P0 IADD3 R3, R3, 0x1, RZ ;  /* 0x0000000103030810 */ /* 0x000fca0007ffe0ff */
[----:B------:R-:W-:Y:S01]  /*0230*/  IMAD.MOV.U32 R2, RZ, RZ, R3 ;  /* 0x000000ffff027224 */ /* 0x000fe200078e0003 */
[----:B------:R-:W-:-:S03]  /*0240*/  SHF.R.S32.HI R3, RZ, 0x1f, R0 ;  /* 0x0000001fff037819 */ /* 0x000fc60000011400 */
[----:B------:R-:W-:Y:S01]  /*0250*/  @!P2 IMAD.MOV R2, RZ, RZ, -R2 ;  /* 0x000000ffff02a224 */ /* 0x000fe200078e0a02 */
[----:B------:R-:W-:Y:S02]  /*0260*/  @!P1 LOP3.LUT R2, RZ, R4, RZ, 0x33, !PT ;  /* 0x00000004ff029212 */ /* 0x000fe400078e33ff */
[----:B------:R-:W-:-:S03]  /*0270*/  LEA.HI R3, R3, R0, RZ, 0x7 ;  /* 0x0000000003037211 */ /* 0x000fc600078f38ff */
[----:B------:R-:W-:Y:S02]  /*0280*/  IMAD.SHL.U32 R8, R2, 0x8, RZ ;  /* 0x0000000802087824 */ /* 0x000fe400078e00ff */
[----:B------:R-:W-:-:S03]  /*0290*/  IMAD.MOV R2, RZ, RZ, -R2 ;  /* 0x000000ffff027224 */ /* 0x000fc600078e0a02 */
[----:B------:R-:W-:Y:S01]  /*02a0*/  LEA.HI.SX32 R3, R3, -R8, 0x19 ;  /* 0x8000000803037211 */ /* 0x000fe200078fcaff */
[----:B------:R-:W-:-:S03]  /*02b0*/  IMAD R11, R4, R2, R5 ;  /* 0x00000002040b7224 */ /* 0x000fc600078e0205 */
[----:B------:R-:W-:-:S04]  /*02c0*/  IMNMX R6, R3, 0x8, PT ;  /* 0x0000000803067817 */ /* 0x000fc80003800200 */
[-C--:B------:R-:W-:Y:S02]  /*02d0*/  IABS R7, R6.reuse ;  /* 0x0000000600077213 */ /* 0x080fe40000000000 */
[----:B------:R-:W-:Y:S02]  /*02e0*/  IABS R4, R6 ;  /* 0x0000000600047213 */ /* 0x000fe40000000000 */
[----:B------:R-:W0:Y:S08]  /*02f0*/  I2F.RP R0, R7 ;  /* 0x0000000700007306 */ /* 0x000e300000209400 */
[----:B0-----:R-:W0:Y:S02]  /*0300*/  MUFU.RCP R0, R0 ;  /* 0x0000000000007308 */ /* 0x001e240000001000 */
[----:B0-----:R-:W-:Y:S01]  /*0310*/  IADD3 R3, R0, 0xffffffe, RZ ;  /* 0x0ffffffe00037810 */ /* 0x001fe20007ffe0ff */
[----:B------:R-:W-:-:S05]  /*0320*/  IMAD.MOV R0, RZ, RZ, -R4 ;  /* 0x000000ffff007224 */ /* 0x000fca00078e0a04 */
[----:B------:R-:W0:Y:S02]  /*0330*/  F2I.FTZ.U32.TRUNC.NTZ R3, R3 ;  /* 0x0000000300037305 */ /* 0x000e24000021f000 */
[----:B0-----:R-:W-:-:S04]  /*0340*/  IMAD.MOV R9, RZ, RZ, -R3 ;  /* 0x000000ffff097224 */ /* 0x001fc800078e0a03 */
[----:B------:R-:W-:Y:S01]  /*0350*/  IMAD.MOV.U32 R2, RZ, RZ, R9 ;  /* 0x000000ffff027224 */ /* 0x000fe200078e0009 */
[----:B------:R-:W-:-:S03]  /*0360*/  IABS R9, R11 ;  /* 0x0000000b00097213 */ /* 0x000fc60000000000 */
[----:B------:R-:W-:Y:S02]  /*0370*/  IMAD R5, R2, R7, RZ ;  /* 0x0000000702057224 */ /* 0x000fe400078e02ff */
[----:B------:R-:W-:-:S04]  /*0380*/  IMAD.MOV.U32 R2, RZ, RZ, RZ ;  /* 0x000000ffff027224 */ /* 0x000fc800078e00ff */
        /* <DEDUP_REMOVED lines=9> */
[----:B------:R-:W-:Y:S02]  /*0420*/  ISETP.GE.AND P2, PT, R0, RZ, PT ;  /* 0x000000ff0000720c */ /* 0x000fe40003f46270 */
[----:B------:R-:W0:Y:S05]  /*0430*/  S2R R0, SR_TID.X ;  /* 0x0000000000007919 */ /* 0x000e2a0000002100 */
[----:B------:R-:W-:-:S06]  /*0440*/  @P0 IADD3 R2, R2, 0x1, RZ ;  /* 0x0000000102020810 */ /* 0x000fcc0007ffe0ff */
[----:B------:R-:W-:Y:S01]  /*0450*/  @!P2 IMAD.MOV R2, RZ, RZ, -R2 ;  /* 0x000000ffff02a224 */ /* 0x000fe200078e0a02 */
[----:B------:R-:W-:-:S05]  /*0460*/  @!P1 LOP3.LUT R2, RZ, R6, RZ, 0x33, !PT ;  /* 0x00000006ff029212 */ /* 0x000fca00078e33ff */
[----:B------:R-:W-:Y:S02]  /*0470*/  IMAD.MOV R3, RZ, RZ, -R2 ;  /* 0x000000ffff037224 */ /* 0x000fe400078e0a02 */
[----:B------:R-:W-:Y:S02]  /*0480*/  IMAD.SHL.U32 R73, R2, 0x20, RZ ;  /* 0x0000002002497824 */ /* 0x000fe400078e00ff */
[----:B------:R-:W-:Y:S02]  /*0490*/  IMAD R3, R6, R3, R11 ;  /* 0x0000000306037224 */ /* 0x000fe400078e020b */
[----:B------:R-:W-:Y:S01]  /*04a0*/  IMAD.MOV.U32 R6, RZ, RZ, c[0x0][0x180] ;  /* 0x00006000ff067624 */ /* 0x000fe200078e00ff */
[----:B0-----:R-:W-:Y:S01]  /*04b0*/  SHF.R.U32.HI R72, RZ, 0x7, R0 ;  /* 0x00000007ff487819 */ /* 0x001fe20000011600 */
[----:B------:R-:W-:Y:S01]  /*04c0*/  IMAD.IADD R3, R8, 0x1, R3 ;  /* 0x0000000108037824 */ /* 0x000fe200078e0203 */
[----:B------:R-:W-:Y:S02]  /*04d0*/  LOP3.LUT R4, R0, 0x7f, RZ, 0xc0, !PT ;  /* 0x0000007f00047812 */ /* 0x000fe400078ec0ff */
[----:B------:R-:W-:-:S02]  /*04e0*/  IADD3 R6, R6, 0x3f, RZ ;  /* 0x0000003f06067810 */ /* 0x000fc40007ffe0ff */
[----:B------:R-:W-:Y:S01]  /*04f0*/  SGXT.U32 R72, R72, 0x1 ;  /* 0x000000014848781a */ /* 0x000fe20000000000 */
[----:B------:R-:W-:Y:S01]  /*0500*/  IMAD R74, R3, 0x80, R4 ;  /* 0x00000080034a7824 */ /* 0x000fe200078e0204 */
[----:B------:R-:W-:Y:S02]  /*0510*/  ISETP.GT.AND P0, PT, R6, 0x3f, PT ;  /* 0x0000003f0600780c */ /* 0x000fe40003f04270 */
[----:B------:R-:W-:Y:S02]  /*0520*/  LOP3.LUT R10, R0, 0x80, RZ, 0xc0, !PT ;  /* 0x00000080000a7812 */ /* 0x000fe400078ec0ff */
[C---:B------:R-:W-:Y:S02]  /*0530*/  LOP3.LUT R94, R72.reuse, 0x2, RZ, 0xfc, !PT ;  /* 0x00000002485e7812 */ /* 0x040fe400078efcff */
[C---:B------:R-:W-:Y:S02]  /*0540*/  LOP3.LUT R96, R72.reuse, 0x4, RZ, 0xfc, !PT ;  /* 0x0000000448607812 */ /* 0x040fe400078efcff */
[----:B------:R-:W-:-:S02]  /*0550*/  LOP3.LUT R98, R72, 0x6, RZ, 0xfc, !PT ;  /* 0x0000000648627812 */ /* 0x000fc400078efcff */
[C---:B------:R-:W-:Y:S02]  /*0560*/  LOP3.LUT R100, R72.reuse, 0x8, RZ, 0xfc, !PT ;  /* 0x0000000848647812 */ /* 0x040fe400078efcff */
[C---:B------:R-:W-:Y:S02]  /*0570*/  LOP3.LUT R102, R72.reuse, 0xa, RZ, 0xfc, !PT ;  /* 0x0000000a48667812 */ /* 0x040fe400078efcff */
[C---:B------:R-:W-:Y:S02]  /*0580*/  LOP3.LUT R104, R72.reuse, 0xc, RZ, 0xfc, !PT ;  /* 0x0000000c48687812 */ /* 0x040fe400078efcff */
        /* <DEDUP_REMOVED lines=8> */
[----:B------:R-:W-:Y:S01]  /*0610*/  LOP3.LUT R122, R72, 0x1e, RZ, 0xfc, !PT ;  /* 0x0000001e487a7812 */ /* 0x000fe200078efcff */
[----:B------:R-:W-:Y:S05]  /*0620*/  @P0 BRA `(.L_x_0) ;  /* 0x0000007000000947 */ /* 0x000fea0003800000 */
[----:B------:R-:W-:Y:S01]  /*0630*/  IMAD.SHL.U32 R75, R0, 0x20, RZ ;  /* 0x00000020004b7824 */ /* 0x000fe200078e00ff */
[----:B------:R-:W-:Y:S01]  /*0640*/  CS2R R20, SRZ ;  /* 0x0000000000147805 */ /* 0x000fe2000001ff00 */
[----:B------:R-:W-:Y:S01]  /*0650*/  CS2R R36, SRZ ;  /* 0x0000000000247805 */ /* 0x000fe2000001ff00 */
[----:B------:R-:W-:Y:S01]  /*0660*/  CS2R R22, SRZ ;  /* 0x0000000000167805 */ /* 0x000fe2000001ff00 */
[----:B------:R-:W-:Y:S01]  /*0670*/  CS2R R38, SRZ ;  /* 0x0000000000267805 */ /* 0x000fe2000001ff00 */
[----:B------:R-:W-:Y:S01]  /*0680*/  LOP3.LUT R75, R75, 0x400, RZ, 0xc0, !PT ;  /* 0x000004004b4b7812 */ /* 0x000fe200078ec0ff */
[----:B------:R-:W-:Y:S05]  /*0690*/  BRA `(.L_x_1) ;  /* 0x00001ee000007947 */ /* 0x000fea0003800000 */
.L_x_0:
[----:B------:R-:W-:Y:S01]  /*06a0*/  IABS R18, c[0x0][0x17c] ;  /* 0x00005f0000127a13 */ /* 0x000fe20000000000 */
[----:B------:R-:W-:Y:S01]  /*06b0*/  IMAD.SHL.U32 R76, R4, 0x2, RZ ;  /* 0x00000002044c7824 */ /* 0x000fe200078e00ff */
[----:B------:R-:W-:Y:S01]  /*06c0*/  IABS R20, c[0x0][0x178] ;  /* 0x00005e0000147a13 */ /* 0x000fe20000000000 */
[----:B------:R-:W-:Y:S01]  /*06d0*/  IMAD.MOV.U32 R4, RZ, RZ, RZ ;  /* 0x000000ffff047224 */ /* 0x000fe200078e00ff */
[----:B------:R-:W0:Y:S01]  /*06e0*/  I2F.RP R7, R18 ;  /* 0x0000001200077306 */ /* 0x000e220000209400 */
[----:B------:R-:W-:Y:S01]  /*06f0*/  SHF.R.U32.HI R2, RZ, 0x6, R0 ;  /* 0x00000006ff027819 */ /* 0x000fe20000011600 */
[----:B------:R-:W-:Y:S01]  /*0700*/  IMAD.SHL.U32 R14, R0, 0x2, RZ ;  /* 0x00000002000e7824 */ /* 0x000fe200078e00ff */
[----:B------:R-:W-:Y:S01]  /*0710*/  ISETP.NE.U32.AND P0, PT, R10, RZ, PT ;  /* 0x000000ff0a00720c */ /* 0x000fe20003f05070 */
[----:B------:R-:W-:Y:S01]  /*0720*/  IMAD.SHL.U32 R75, R0, 0x20, RZ ;  /* 0x00000020004b7824 */ /* 0x000fe200078e00ff */
[----:B------:R-:W-:Y:S01]  /*0730*/  SGXT.U32 R2, R2, 0x2 ;  /* 0x000000020202781a */ /* 0x000fe20000000000 */
[----:B------:R-:W-:Y:S01]  /*0740*/  IMAD.MOV.U32 R111, RZ, RZ, c[0x0][0x18c] ;  /* 0x00006300ff6f7624 */ /* 0x000fe200078e00ff */
[----:B------:R-:W-:Y:S01]  /*0750*/  LOP3.LUT R124, R72, 0x20, RZ, 0xfc, !PT ;  /* 0x00000020487c7812 */ /* 0x000fe200078efcff */
[----:B------:R-:W1:Y:S01]  /*0760*/  I2F.RP R9, R20 ;  /* 0x0000001400097306 */ /* 0x000e620000209400 */
[----:B------:R-:W-:Y:S01]  /*0770*/  LOP3.LUT R22, R73, R2, RZ, 0xfc, !PT ;  /* 0x0000000249167212 */ /* 0x000fe200078efcff */
[----:B------:R-:W-:Y:S01]  /*0780*/  IMAD.MOV.U32 R2, RZ, RZ, RZ ;  /* 0x000000ffff027224 */ /* 0x000fe200078e00ff */
[----:B------:R-:W-:Y:S01]  /*0790*/  LOP3.LUT R75, R75, 0x400, RZ, 0xc0, !PT ;  /* 0x000004004b4b7812 */ /* 0x000fe200078ec0ff */
[----:B------:R-:W-:Y:S01]  /*07a0*/  IMAD.MOV.U32 R113, RZ, RZ, c[0x0][0x188] ;  /* 0x00006200ff717624 */ /* 0x000fe200078e00ff */
[----:B------:R-:W-:Y:S01]  /*07b0*/  LOP3.LUT R8, R22, 0x1c, RZ, 0xfc, !PT ;  /* 0x0000001c16087812 */ /* 0x000fe200078efcff */
[----:B------:R-:W-:Y:S01]  /*07c0*/  IMAD R79, R72, c[0x0][0x188], RZ ;  /* 0x00006200484f7a24 */ /* 0x000fe200078e02ff */
[C---:B------:R-:W-:Y:S01]  /*07d0*/  LOP3.LUT R25, R22.reuse, 0x14, RZ, 0xfc, !PT ;  /* 0x0000001416197812 */ /* 0x040fe200078efcff */
[----:B0-----:R-:W0:Y:S01]  /*07e0*/  MUFU.RCP R7, R7 ;  /* 0x0000000700077308 */ /* 0x001e220000001000 */
[----:B------:R-:W-:Y:S01]  /*07f0*/  LOP3.LUT R26, R22, 0x10, RZ, 0xfc, !PT ;  /* 0x00000010161a7812 */ /* 0x000fe200078efcff */
[----:B------:R-:W-:Y:S01]  /*0800*/  IMAD R81, R122, c[0x0][0x188], RZ ;  /* 0x000062007a517a24 */ /* 0x000fe200078e02ff */
[----:B------:R-:W-:Y:S01]  /*0810*/  LOP3.LUT R28, R22, 0x8, RZ, 0xfc, !PT ;  /* 0x00000008161c7812 */ /* 0x000fe200078efcff */
[----:B------:R-:W-:Y:S01]  /*0820*/  IMAD R83, R120, c[0x0][0x188], RZ ;  /* 0x0000620078537a24 */ /* 0x000fe200078e02ff */
[----:B------:R-:W-:Y:S01]  /*0830*/  IABS R15, R26 ;  /* 0x0000001a000f7213 */ /* 0x000fe20000000000 */
[----:B------:R-:W-:Y:S01]  /*0840*/  IMAD R85, R118, c[0x0][0x188], RZ ;  /* 0x0000620076557a24 */ /* 0x000fe200078e02ff */
[----:B------:R-:W-:Y:S01]  /*0850*/  LOP3.LUT R24, R22, 0x18, RZ, 0xfc, !PT ;  /* 0x0000001816187812 */ /* 0x000fe200078efcff */
[----:B-1----:R-:W1:Y:S01]  /*0860*/  MUFU.RCP R9, R9 ;  /* 0x0000000900097308 */ /* 0x002e620000001000 */
[----:B------:R-:W-:Y:S01]  /*0870*/  IABS R19, R28 ;  /* 0x0000001c00137213 */ /* 0x000fe20000000000 */
[----:B------:R-:W-:Y:S01]  /*0880*/  IMAD R87, R116, c[0x0][0x188], RZ ;  /* 0x0000620074577a24 */ /* 0x000fe200078e02ff */
[----:B------:R-:W-:Y:S01]  /*0890*/  LOP3.LUT R29, R22, 0x4, RZ, 0xfc, !PT ;  /* 0x00000004161d7812 */ /* 0x000fe200078efcff */
[----:B------:R-:W-:Y:S01]  /*08a0*/  IMAD R89, R114, c[0x0][0x188], RZ ;  /* 0x0000620072597a24 */ /* 0x000fe200078e02ff */
[----:B------:R-:W-:Y:S01]  /*08b0*/  LOP3.LUT R27, R22, 0xc, RZ, 0xfc, !PT ;  /* 0x0000000c161b7812 */ /* 0x000fe200078efcff */
[----:B------:R-:W-:Y:S01]  /*08c0*/  IMAD R91, R112, c[0x0][0x188], RZ ;  /* 0x00006200705b7a24 */ /* 0x000fe200078e02ff */
[----:B------:R-:W-:Y:S01]  /*08d0*/  IABS R21, R29 ;  /* 0x0000001d00157213 */ /* 0x000fe20000000000 */
[----:B------:R-:W-:Y:S01]  /*08e0*/  IMAD R93, R110, c[0x0][0x188], RZ ;  /* 0x000062006e5d7a24 */ /* 0x000fe200078e02ff */
[----:B0-----:R-:W-:Y:S01]  /*08f0*/  IADD3 R3, R7, 0xffffffe, RZ ;  /* 0x0ffffffe07037810 */ /* 0x001fe20007ffe0ff */
[----:B------:R-:W-:Y:S01]  /*0900*/  IMAD R95, R108, c[0x0][0x188], RZ ;  /* 0x000062006c5f7a24 */ /* 0x000fe200078e02ff */
[----:B------:R-:W-:Y:S01]  /*0910*/  SHF.R.S32.HI R7, RZ, 0x1f, R6 ;  /* 0x0000001fff077819 */ /* 0x000fe20000011406 */
[----:B------:R-:W-:Y:S01]  /*0920*/  IMAD R97, R106, c[0x0][0x188], RZ ;  /* 0x000062006a617a24 */ /* 0x000fe200078e02ff */
[----:B------:R-:W-:Y:S01]  /*0930*/  IABS R17, R27 ;  /* 0x0000001b00117213 */ /* 0x000fe20000000000 */
[----:B------:R-:W-:Y:S01]  /*0940*/  IMAD R99, R104, c[0x0][0x188], RZ ;  /* 0x0000620068637a24 */ /* 0x000fe200078e02ff */
[----:B------:R-:W0:Y:S01]  /*0950*/  F2I.FTZ.U32.TRUNC.NTZ R3, R3 ;  /* 0x0000000300037305 */ /* 0x000e22000021f000 */
[----:B-1----:R-:W-:Y:S01]  /*0960*/  IADD3 R5, R9, 0xffffffe, RZ ;  /* 0x0ffffffe09057810 */ /* 0x002fe20007ffe0ff */
[----:B------:R-:W-:Y:S01]  /*0970*/  IMAD R101, R102, c[0x0][0x188], RZ ;  /* 0x0000620066657a24 */ /* 0x000fe200078e02ff */
[----:B------:R-:W-:Y:S01]  /*0980*/  LEA.HI R7, R7, R6, RZ, 0x6 ;  /* 0x0000000607077211 */ /* 0x000fe200078f30ff */
[----:B------:R-:W-:Y:S01]  /*0990*/  IMAD R103, R100, c[0x0][0x188], RZ ;  /* 0x0000620064677a24 */ /* 0x000fe200078e02ff */
[----:B------:R-:W-:Y:S01]  /*09a0*/  IABS R6, R25 ;  /* 0x0000001900067213 */ /* 0x000fe20000000000 */
[----:B------:R-:W-:Y:S01]  /*09b0*/  IMAD R105, R98, c[0x0][0x188], RZ ;  /* 0x0000620062697a24 */ /* 0x000fe200078e02ff */
[----:B------:R-:W-:Y:S01]  /*09c0*/  IABS R23, R22 ;  /* 0x0000001600177213 */ /* 0x000fe20000000000 */
[----:B------:R-:W1:Y:S01]  /*09d0*/  F2I.FTZ.U32.TRUNC.NTZ R5, R5 ;  /* 0x0000000500057305 */ /* 0x000e62000021f000 */
[----:B------:R-:W-:Y:S01]  /*09e0*/  LOP3.LUT R126, R72, 0x22, RZ, 0xfc, !PT ;  /* 0x00000022487e7812 */ /* 0x000fe200078efcff */
[----:B------:R-:W-:Y:S01]  /*09f0*/  IMAD R107, R96, c[0x0][0x188], RZ ;  /* 0x00006200606b7a24 */ /* 0x000fe200078e02ff */
[----:B------:R-:W-:Y:S01]  /*0a00*/  LOP3.LUT R128, R72, 0x24, RZ, 0xfc, !PT ;  /* 0x0000002448807812 */ /* 0x000fe200078efcff */
[----:B------:R-:W-:Y:S01]  /*0a10*/  IMAD R109, R94, c[0x0][0x188], RZ ;  /* 0x000062005e6d7a24 */ /* 0x000fe200078e02ff */
[C---:B------:R-:W-:Y:S01]  /*0a20*/  LOP3.LUT R130, R72.reuse, 0x26, RZ, 0xfc, !PT ;  /* 0x0000002648827812 */ /* 0x040fe200078efcff */
[----:B------:R-:W-:Y:S01]  /*0a30*/  CS2R R52, SRZ ;  /* 0x0000000000347805 */ /* 0x000fe2000001ff00 */
[C---:B------:R-:W-:Y:S01]  /*0a40*/  LOP3.LUT R132, R72.reuse, 0x28, RZ, 0xfc, !PT ;  /* 0x0000002848847812 */ /* 0x040fe200078efcff */
[--C-:B0-----:R-:W-:Y:S01]  /*0a50*/  IMAD.MOV R11, RZ, RZ, -R3.reuse ;  /* 0x000000ffff0b7224 */ /* 0x101fe200078e0a03 */
[C---:B------:R-:W-:Y:S01]  /*0a60*/  LOP3.LUT R134, R72.reuse, 0x2a, RZ, 0xfc, !PT ;  /* 0x0000002a48867812 */ /* 0x040fe200078efcff */
[----:B------:R-:W-:Y:S01]  /*0a70*/  CS2R R54, SRZ ;  /* 0x0000000000367805 */ /* 0x000fe2000001ff00 */
[C---:B------:R-:W-:Y:S01]  /*0a80*/  LOP3.LUT R136, R72.reuse, 0x2c, RZ, 0xfc, !PT ;  /* 0x0000002c48887812 */ /* 0x040fe200078efcff */
[----:B------:R-:W-:Y:S01]  /*0a90*/  IMAD R9, R11, R18, RZ ;  /* 0x000000120b097224 */ /* 0x000fe200078e02ff */
[----:B------:R-:W-:Y:S01]  /*0aa0*/  IABS R11, R8 ;  /* 0x00000008000b7213 */ /* 0x000fe20000000000 */
[----:B------:R-:W-:Y:S01]  /*0ab0*/  CS2R R36, SRZ ;  /* 0x0000000000247805 */ /* 0x000fe2000001ff00 */
[C---:B------:R-:W-:Y:S01]  /*0ac0*/  LOP3.LUT R138, R72.reuse, 0x2e, RZ, 0xfc, !PT ;  /* 0x0000002e488a7812 */ /* 0x040fe200078efcff */
[----:B------:R-:W-:Y:S01]  /*0ad0*/  IMAD.HI.U32 R2, R3, R9, R2 ;  /* 0x0000000903027227 */ /* 0x000fe200078e0002 */
[----:B------:R-:W-:Y:S01]  /*0ae0*/  SEL R9, RZ, 0x110, !P0 ;  /* 0x00000110ff097807 */ /* 0x000fe20004000000 */
[----:B------:R-:W-:Y:S01]  /*0af0*/  CS2R R38, SRZ ;  /* 0x0000000000267805 */ /* 0x000fe2000001ff00 */
[----:B------:R-:W-:Y:S01]  /*0b00*/  LOP3.LUT R140, R72, 0x30, RZ, 0xfc, !PT ;  /* 0x00000030488c7812 */ /* 0x000fe200078efcff */
[----:B-1----:R-:W-:Y:S01]  /*0b10*/  IMAD.MOV R13, RZ, RZ, -R5 ;  /* 0x000000ffff0d7224 */ /* 0x002fe200078e0a05 */
[----:B------:R-:W-:Y:S01]  /*0b20*/  LOP3.LUT R76, R9, R76, RZ, 0x3c, !PT ;  /* 0x0000004c094c7212 */ /* 0x000fe200078e3cff */
[----:B------:R-:W-:Y:S01]  /*0b30*/  IMAD.HI.U32 R3, R2, R11, RZ ;  /* 0x0000000b02037227 */ /* 0x000fe200078e00ff */
[----:B------:R-:W-:-:S02]  /*0b40*/  IABS R9, R24 ;  /* 0x0000001800097213 */ /* 0x000fc40000000000 */
[C---:B------:R-:W-:Y:S01]  /*0b50*/  LOP3.LUT R142, R72.reuse, 0x32, RZ, 0xfc, !PT ;  /* 0x00000032488e7812 */ /* 0x040fe200078efcff */
[----:B------:R-:W-:Y:S01]  /*0b60*/  IMAD.MOV R3, RZ, RZ, -R3 ;  /* 0x000000ffff037224 */ /* 0x000fe200078e0a03 */
[C---:B------:R-:W-:Y:S01]  /*0b70*/  LOP3.LUT R144, R72.reuse, 0x34, RZ, 0xfc, !PT ;  /* 0x0000003448907812 */ /* 0x040fe200078efcff */
[----:B------:R-:W-:Y:S01]  /*0b80*/  IMAD R13, R13, R20, RZ ;  /* 0x000000140d0d7224 */ /* 0x000fe200078e02ff */
[----:B------:R-:W-:Y:S01]  /*0b90*/  LOP3.LUT R146, R72, 0x36, RZ, 0xfc, !PT ;  /* 0x0000003648927812 */ /* 0x000fe200078efcff */
[----:B------:R-:W-:Y:S01]  /*0ba0*/  IMAD R3, R18, R3, R11 ;  /* 0x0000000312037224 */ /* 0x000fe200078e020b */
[C---:B------:R-:W-:Y:S01]  /*0bb0*/  LOP3.LUT R148, R72.reuse, 0x38, RZ, 0xfc, !PT ;  /* 0x0000003848947812 */ /* 0x040fe200078efcff */
[----:B------:R-:W-:Y:S01]  /*0bc0*/  IMAD.MOV.U32 R11, RZ, RZ, R6 ;  /* 0x000000ffff0b7224 */ /* 0x000fe200078e0006 */
[----:B------:R-:W-:Y:S01]  /*0bd0*/  LOP3.LUT R149, R72, 0x3a, RZ, 0xfc, !PT ;  /* 0x0000003a48957812 */ /* 0x000fe200078efcff */
[----:B------:R-:W-:Y:S01]  /*0be0*/  IMAD.HI.U32 R6, R2, R15, RZ ;  /* 0x0000000f02067227 */ /* 0x000fe200078e00ff */
[----:B------:R-:W-:-:S02]  /*0bf0*/  ISETP.GT.U32.AND P0, PT, R18, R3, PT ;  /* 0x000000031200720c */ /* 0x000fc40003f04070 */
[C---:B------:R-:W-:Y:S01]  /*0c00*/  LOP3.LUT R150, R72.reuse, 0x3c, RZ, 0xfc, !PT ;  /* 0x0000003c48967812 */ /* 0x040fe200078efcff */
[----:B------:R-:W-:Y:S01]  /*0c10*/  IMAD.HI.U32 R13, R5, R13, R4 ;  /* 0x0000000d050d7227 */ /* 0x000fe200078e0004 */
[----:B------:R-:W-:Y:S02]  /*0c20*/  LOP3.LUT R151, R72, 0x3e, RZ, 0xfc, !PT ;  /* 0x0000003e48977812 */ /* 0x000fe400078efcff */
[----:B------:R-:W-:Y:S01]  /*0c30*/  LOP3.LUT R152, R0, 0x3f, RZ, 0xc0, !PT ;  /* 0x0000003f00987812 */ /* 0x000fe200078ec0ff */
[----:B------:R-:W-:Y:S01]  /*0c40*/  IMAD.HI.U32 R5, R2, R11, RZ ;  /* 0x0000000b02057227 */ /* 0x000fe200078e00ff */
[----:B------:R-:W-:Y:S02]  /*0c50*/  SHF.R.S32.HI R92, RZ, 0x6, R7 ;  /* 0x00000006ff5c7819 */ /* 0x000fe40000011407 */
[----:B------:R-:W-:Y:S01]  /*0c60*/  LOP3.LUT R82, R76, 0x20, RZ, 0x3c, !PT ;  /* 0x000000204c527812 */ /* 0x000fe200078e3cff */
[----:B------:R-:W-:Y:S01]  /*0c70*/  IMAD.HI.U32 R10, R2, R19, RZ ;  /* 0x00000013020a7227 */ /* 0x000fe200078e00ff */
[----:B------:R-:W-:-:S02]  /*0c80*/  LOP3.LUT R84, R76, 0x40, RZ, 0x3c, !PT ;  /* 0x000000404c547812 */ /* 0x000fc400078e3cff */
[----:B------:R-:W-:Y:S01]  /*0c90*/  LOP3.LUT R86, R76, 0x60, RZ, 0x3c, !PT ;  /* 0x000000604c567812 */ /* 0x000fe200078e3cff */
[----:B------:R-:W-:Y:S02]  /*0ca0*/  IMAD.MOV R6, RZ, RZ, -R6 ;  /* 0x000000ffff067224 */ /* 0x000fe400078e0a06 */
[----:B------:R-:W-:-:S04]  /*0cb0*/  IMAD.HI.U32 R4, R2, R9, RZ ;  /* 0x0000000902047227 */ /* 0x000fc800078e00ff */
[----:B------:R-:W-:Y:S02]  /*0cc0*/  IMAD.MOV R5, RZ, RZ, -R5 ;  /* 0x000000ffff057224 */ /* 0x000fe400078e0a05 */
[----:B------:R-:W-:Y:S02]  /*0cd0*/  IMAD.MOV R10, RZ, RZ, -R10 ;  /* 0x000000ffff0a7224 */ /* 0x000fe400078e0a0a */
[----:B------:R-:W-:Y:S01]  /*0ce0*/  IMAD R6, R18, R6, R15 ;  /* 0x0000000612067224 */ /* 0x000fe200078e020f */
[----:B------:R-:W-:Y:S01]  /*0cf0*/  LOP3.LUT R15, R0, 0x7, RZ, 0xc0, !PT ;  /* 0x00000007000f7812 */ /* 0x000fe200078ec0ff */
[----:B------:R-:W-:Y:S02]  /*0d00*/  IMAD.MOV R4, RZ, RZ, -R4 ;  /* 0x000000ffff047224 */ /* 0x000fe400078e0a04 */
[C---:B------:R-:W-:Y:S01]  /*0d10*/  IMAD R5, R18.reuse, R5, R11 ;  /* 0x0000000512057224 */ /* 0x040fe200078e020b */
[C---:B------:R-:W-:Y:S01]  /*0d20*/  ISETP.GT.U32.AND P6, PT, R18.reuse, R6, PT ;  /* 0x000000061200720c */ /* 0x040fe20003fc4070 */
[C---:B------:R-:W-:Y:S01]  /*0d30*/  IMAD R10, R18.reuse, R10, R19 ;  /* 0x0000000a120a7224 */ /* 0x040fe200078e0213 */
[----:B------:R-:W-:Y:S01]  /*0d40*/  IABS R19, R74 ;  /* 0x0000004a00137213 */ /* 0x000fe20000000000 */
[C---:B------:R-:W-:Y:S01]  /*0d50*/  IMAD R4, R18.reuse, R4, R9 ;  /* 0x0000000412047224 */ /* 0x040fe200078e0209 */
[----:B------:R-:W-:Y:S01]  /*0d60*/  ISETP.GT.U32.AND P5, PT, R18, R5, PT ;  /* 0x000000051200720c */ /* 0x000fe20003fa4070 */
[----:B------:R-:W-:-:S03]  /*0d70*/  IMAD.HI.U32 R11, R2, R21, RZ ;  /* 0x00000015020b7227 */ /* 0x000fc600078e00ff */
[----:B------:R-:W-:Y:S01]  /*0d80*/  ISETP.GT.U32.AND P2, PT, R18, R4, PT ;  /* 0x000000041200720c */ /* 0x000fe20003f44070 */
[----:B------:R-:W-:-:S04]  /*0d90*/  IMAD.HI.U32 R9, R2, R17, RZ ;  /* 0x0000001102097227 */ /* 0x000fc800078e00ff */
[----:B------:R-:W-:Y:S01]  /*0da0*/  @!P0 IMAD.IADD R3, R3, 0x1, -R18 ;  /* 0x0000000103038824 */ /* 0x000fe200078e0a12 */
[C---:B------:R-:W-:Y:S01]  /*0db0*/  ISETP.GT.U32.AND P0, PT, R18.reuse, R10, PT ;  /* 0x0000000a1200720c */ /* 0x040fe20003f04070 */
[----:B------:R-:W-:Y:S02]  /*0dc0*/  IMAD.MOV R11, RZ, RZ, -R11 ;  /* 0x000000ffff0b7224 */ /* 0x000fe400078e0a0b */
[----:B------:R-:W-:Y:S01]  /*0dd0*/  IMAD.MOV R9, RZ, RZ, -R9 ;  /* 0x000000ffff097224 */ /* 0x000fe200078e0a09 */
[C---:B------:R-:W-:Y:S01]  /*0de0*/  ISETP.GT.U32.AND P1, PT, R18.reuse, R3, PT ;  /* 0x000000031200720c */ /* 0x040fe20003f24070 */
[C---:B------:R-:W-:Y:S02]  /*0df0*/  IMAD R11, R18.reuse, R11, R21 ;  /* 0x0000000b120b7224 */ /* 0x040fe400078e0215 */
[----:B------:R-:W-:Y:S01]  /*0e00*/  IMAD R9, R18, R9, R17 ;  /* 0x0000000912097224 */ /* 0x000fe200078e0211 */
[----:B------:R-:W-:Y:S01]  /*0e10*/  LOP3.LUT R17, R14, 0x10, RZ, 0xc0, !PT ;  /* 0x000000100e117812 */ /* 0x000fe200078ec0ff */
[----:B------:R-:W-:Y:S01]  /*0e20*/  IMAD.HI.U32 R12, R2, R23, RZ ;  /* 0x00000017020c7227 */ /* 0x000fe200078e00ff */
[----:B------:R-:W-:-:S02]  /*0e30*/  ISETP.GT.U32.AND P3, PT, R18, R11, PT ;  /* 0x0000000b1200720c */ /* 0x000fc40003f64070 */
[----:B------:R-:W-:Y:S01]  /*0e40*/  ISETP.GT.U32.AND P4, PT, R18, R9, PT ;  /* 0x000000091200720c */ /* 0x000fe20003f84070 */
[----:B------:R-:W-:Y:S01]  /*0e50*/  @!P6 IMAD.IADD R6, R6, 0x1, -R18 ;  /* 0x000000010606e824 */ /* 0x000fe200078e0a12 */
[----:B------:R-:W-:Y:S01]  /*0e60*/  LOP3.LUT R2, R0, 0xc0, RZ, 0xc0, !PT ;  /* 0x000000c000027812 */ /* 0x000fe200078ec0ff */
[----:B------:R-:W-:Y:S02]  /*0e70*/  IMAD.MOV R12, RZ, RZ, -R12 ;  /* 0x000000ffff0c7224 */ /* 0x000fe400078e0a0c */
[----:B------:R-:W-:Y:S01]  /*0e80*/  IMAD.HI.U32 R13, R13, R19, RZ ;  /* 0x000000130d0d7227 */ /* 0x000fe200078e00ff */
[----:B------:R-:W-:Y:S02]  /*0e90*/  LEA.HI R16, R2, R17, RZ, 0x1f ;  /* 0x0000001102107211 */ /* 0x000fe400078ff8ff */
[----:B------:R-:W-:Y:S01]  /*0ea0*/  SHF.R.U32.HI R77, RZ, 0x2, R2 ;  /* 0x00000002ff4d7819 */ /* 0x000fe20000011602 */
[----:B------:R-:W-:Y:S01]  /*0eb0*/  @!P0 IMAD.IADD R10, R10, 0x1, -R18 ;  /* 0x000000010a0a8824 */ /* 0x000fe200078e0a12 */
[C---:B------:R-:W-:Y:S01]  /*0ec0*/  ISETP.GT.U32.AND P0, PT, R18.reuse, R6, PT ;  /* 0x000000061200720c */ /* 0x040fe20003f04070 */
[----:B------:R-:W-:Y:S01]  /*0ed0*/  IMAD R12, R18, R12, R23 ;  /* 0x0000000c120c7224 */ /* 0x000fe200078e0217 */
[----:B------:R-:W-:Y:S01]  /*0ee0*/  LOP3.LUT R77, R77, 0x1fe, R14, 0x78, !PT ;  /* 0x000001fe4d4d7812 */ /* 0x000fe200078e780e */
[----:B------:R-:W-:-:S02]  /*0ef0*/  IMAD.MOV R13, RZ, RZ, -R13 ;  /* 0x000000ffff0d7224 */ /* 0x000fc400078e0a0d */
[--C-:B------:R-:W-:Y:S01]  /*0f00*/  @!P2 IMAD.IADD R4, R4, 0x1, -R18.reuse ;  /* 0x000000010404a824 */ /* 0x100fe200078e0a12 */
[----:B------:R-:W-:Y:S01]  /*0f10*/  ISETP.GT.U32.AND P2, PT, R18, R12, PT ;  /* 0x0000000c1200720c */ /* 0x000fe20003f44070 */
[--C-:B------:R-:W-:Y:S01]  /*0f20*/  @!P5 IMAD.IADD R5, R5, 0x1, -R18.reuse ;  /* 0x000000010505d824 */ /* 0x100fe200078e0a12 */
[----:B------:R-:W-:Y:S01]  /*0f30*/  LOP3.LUT R88, R77, 0x40, RZ, 0x3c, !PT ;  /* 0x000000404d587812 */ /* 0x000fe200078e3cff */
[----:B------:R-:W-:Y:S01]  /*0f40*/  IMAD R13, R20, R13, R19 ;  /* 0x0000000d140d7224 */ /* 0x000fe200078e0213 */
[----:B------:R-:W-:Y:S01]  /*0f50*/  ISETP.GT.U32.AND P6, PT, R18, R4, PT ;  /* 0x000000041200720c */ /* 0x000fe20003fc4070 */
[--C-:B------:R-:W-:Y:S01]  /*0f60*/  @!P3 IMAD.IADD R11, R11, 0x1, -R18.reuse ;  /* 0x000000010b0bb824 */ /* 0x100fe200078e0a12 */
[----:B------:R-:W-:Y:S01]  /*0f70*/  ISETP.GE.AND P3, PT, R8, RZ, PT ;  /* 0x000000ff0800720c */ /* 0x000fe20003f66270 */
[--C-:B------:R-:W-:Y:S01]  /*0f80*/  @!P4 IMAD.IADD R9, R9, 0x1, -R18.reuse ;  /* 0x000000010909c824 */ /* 0x100fe200078e0a12 */
[----:B------:R-:W-:Y:S01]  /*0f90*/  ISETP.GT.U32.AND P4, PT, R18, R5, PT ;  /* 0x000000051200720c */ /* 0x000fe20003f84070 */
[--C-:B------:R-:W-:Y:S01]  /*0fa0*/  @!P0 IMAD.IADD R6, R6, 0x1, -R18.reuse ;  /* 0x0000000106068824 */ /* 0x100fe200078e0a12 */
[----:B------:R-:W-:Y:S01]  /*0fb0*/  ISETP.GT.U32.AND P5, PT, R20, R13, PT ;  /* 0x0000000d1400720c */ /* 0x000fe20003fa4070 */
[--C-:B------:R-:W-:Y:S01]  /*0fc0*/  @!P1 IMAD.IADD R3, R3, 0x1, -R18.reuse ;  /* 0x0000000103039824 */ /* 0x100fe200078e0a12 */
[----:B------:R-:W-:Y:S01]  /*0fd0*/  ISETP.GT.U32.AND P0, PT, R18, R11, PT ;  /* 0x0000000b1200720c */ /* 0x000fe20003f04070 */
[--C-:B------:R-:W-:Y:S01]  /*0fe0*/  @!P2 IMAD.IADD R12, R12, 0x1, -R18.reuse ;  /* 0x000000010c0ca824 */ /* 0x100fe200078e0a12 */
[----:B------:R-:W-:Y:S01]  /*0ff0*/  ISETP.GE.AND P2, PT, R24, RZ, PT ;  /* 0x000000ff1800720c */ /* 0x000fe20003f46270 */
[----:B------:R-:W-:Y:S01]  /*1000*/  IMAD R17, R15, 0x90, RZ ;  /* 0x000000900f117824 */ /* 0x000fe200078e02ff */
[----:B------:R-:W-:Y:S01]  /*1010*/  ISETP.GE.AND P1, PT, R22, RZ, PT ;  /* 0x000000ff1600720c */ /* 0x000fe20003f26270 */
[--C-:B------:R-:W-:Y:S01]  /*1020*/  @!P6 IMAD.IADD R4, R4, 0x1, -R18.reuse ;  /* 0x000000010404e824 */ /* 0x100fe200078e0a12 */
[----:B------:R-:W-:Y:S01]  /*1030*/  ISETP.GE.AND P6, PT, R25, RZ, PT ;  /* 0x000000ff1900720c */ /* 0x000fe20003fc6270 */
[----:B------:R-:W-:Y:S01]  /*1040*/  @!P3 IMAD.MOV R3, RZ, RZ, -R3 ;  /* 0x000000ffff03b224 */ /* 0x000fe200078e0a03 */
[C---:B------:R-:W-:Y:S01]  /*1050*/  ISETP.GT.U32.AND P3, PT, R18.reuse, R12, PT ;  /* 0x0000000c1200720c */ /* 0x040fe20003f64070 */
[----:B------:R-:W-:Y:S01]  /*1060*/  @!P4 IMAD.IADD R5, R5, 0x1, -R18 ;  /* 0x000000010505c824 */ /* 0x000fe200078e0a12 */
[C---:B------:R-:W-:Y:S01]  /*1070*/  ISETP.GT.U32.AND P4, PT, R18.reuse, R10, PT ;  /* 0x0000000a1200720c */ /* 0x040fe20003f84070 */
[----:B------:R-:W-:Y:S01]  /*1080*/  @!P5 IMAD.IADD R13, R13, 0x1, -R20 ;  /* 0x000000010d0dd824 */ /* 0x000fe200078e0a14 */
[----:B------:R-:W-:Y:S01]  /*1090*/  ISETP.GT.U32.AND P5, PT, R18, R9, PT ;  /* 0x000000091200720c */ /* 0x000fe20003fa4070 */
[----:B------:R-:W-:Y:S01]  /*10a0*/  @!P0 IMAD.IADD R11, R11, 0x1, -R18 ;  /* 0x000000010b0b8824 */ /* 0x000fe200078e0a12 */
[----:B------:R-:W-:Y:S01]  /*10b0*/  ISETP.GE.AND P0, PT, R28, RZ, PT ;  /* 0x000000ff1c00720c */ /* 0x000fe20003f06270 */
[----:B------:R-:W-:Y:S01]  /*10c0*/  @!P2 IMAD.MOV R4, RZ, RZ, -R4 ;  /* 0x000000ffff04a224 */ /* 0x000fe200078e0a04 */
[----:B------:R-:W-:Y:S01]  /*10d0*/  ISETP.GT.U32.AND P2, PT, R20, R13, PT ;  /* 0x0000000d1400720c */ /* 0x000fe20003f44070 */
[----:B------:R-:W-:Y:S01]  /*10e0*/  IMAD R15, R15, 0x110, RZ ;  /* 0x000001100f0f7824 */ /* 0x000fe200078e02ff */
[----:B------:R-:W-:Y:S01]  /*10f0*/  LOP3.LUT R80, R17, 0x30, R14, 0x78, !PT ;  /* 0x0000003011507812 */ /* 0x000fe200078e780e */
[----:B------:R-:W-:Y:S01]  /*1100*/  IMAD.SHL.U32 R2, R0, 0x80, RZ ;  /* 0x0000008000027824 */ /* 0x000fe200078e00ff */
[----:B------:R-:W-:Y:S01]  /*1110*/  CS2R R22, SRZ ;  /* 0x0000000000167805 */ /* 0x000fe2000001ff00 */
[--C-:B------:R-:W-:Y:S01]  /*1120*/  @!P3 IMAD.IADD R12, R12, 0x1, -R18.reuse ;  /* 0x000000010c0cb824 */ /* 0x100fe200078e0a12 */
[----:B------:R-:W-:Y:S01]  /*1130*/  ISETP.GE.AND P3, PT, R29, RZ, PT ;  /* 0x000000ff1d00720c */ /* 0x000fe20003f66270 */
[--C-:B------:R-:W-:Y:S01]  /*1140*/  @!P4 IMAD.IADD R10, R10, 0x1, -R18.reuse ;  /* 0x000000010a0ac824 */ /* 0x100fe200078e0a12 */
[----:B------:R-:W-:Y:S01]  /*1150*/  ISETP.GE.AND P4, PT, R27, RZ, PT ;  /* 0x000000ff1b00720c */ /* 0x000fe20003f86270 */
[----:B------:R-:W-:Y:S01]  /*1160*/  @!P5 IMAD.IADD R9, R9, 0x1, -R18 ;  /* 0x000000010909d824 */ /* 0x000fe200078e0a12 */
[----:B------:R-:W-:Y:S01]  /*1170*/  ISETP.GE.AND P5, PT, R26, RZ, PT ;  /* 0x000000ff1a00720c */ /* 0x000fe20003fa6270 */
[----:B------:R-:W-:Y:S01]  /*1180*/  @!P1 IMAD.MOV R12, RZ, RZ, -R12 ;  /* 0x000000ffff0c9224 */ /* 0x000fe200078e0a0c */
[----:B------:R-:W-:Y:S01]  /*1190*/  ISETP.GE.AND P1, PT, R74, RZ, PT ;  /* 0x000000ff4a00720c */ /* 0x000fe20003f26270 */
[----:B------:R-:W-:Y:S01]  /*11a0*/  @!P0 IMAD.MOV R10, RZ, RZ, -R10 ;  /* 0x000000ffff0a8224 */ /* 0x000fe200078e0a0a */
[----:B------:R-:W-:Y:S01]  /*11b0*/  ISETP.NE.AND P0, PT, RZ, c[0x0][0x178], PT ;  /* 0x00005e00ff007a0c */ /* 0x000fe20003f05270 */
[----:B------:R-:W-:Y:S01]  /*11c0*/  @!P2 IMAD.IADD R13, R13, 0x1, -R20 ;  /* 0x000000010d0da824 */ /* 0x000fe200078e0a14 */
[----:B------:R-:W-:Y:S01]  /*11d0*/  LOP3.LUT R15, R15, R16, RZ, 0x3c, !PT ;  /* 0x000000100f0f7212 */ /* 0x000fe200078e3cff */
[----:B------:R-:W-:Y:S01]  /*11e0*/  @!P6 IMAD.MOV R5, RZ, RZ, -R5 ;  /* 0x000000ffff05e224 */ /* 0x000fe200078e0a05 */
[----:B------:R-:W-:Y:S01]  /*11f0*/  LOP3.LUT R2, R2, 0x800, RZ, 0xc0, !PT ;  /* 0x0000080002027812 */ /* 0x000fe200078ec0ff */
[----:B------:R-:W-:Y:S01]  /*1200*/  @!P3 IMAD.MOV R11, RZ, RZ, -R11 ;  /* 0x000000ffff0bb224 */ /* 0x000fe200078e0a0b */
[----:B------:R-:W-:Y:S01]  /*1210*/  ISETP.NE.AND P2, PT, RZ, c[0x0][0x17c], PT ;  /* 0x00005f00ff007a0c */ /* 0x000fe20003f45270 */
[----:B------:R-:W-:Y:S01]  /*1220*/  @!P4 IMAD.MOV R9, RZ, RZ, -R9 ;  /* 0x000000ffff09c224 */ /* 0x000fe200078e0a09 */
[----:B------:R-:W-:Y:S01]  /*1230*/  LOP3.LUT R80, R80, R75, RZ, 0xfc, !PT ;  /* 0x0000004b50507212 */ /* 0x000fe200078efcff */
[----:B------:R-:W-:Y:S01]  /*1240*/  IMAD.IADD R78, R2, 0x1, R15 ;  /* 0x00000001024e7824 */ /* 0x000fe200078e020f */
[----:B------:R-:W-:Y:S01]  /*1250*/  LOP3.LUT R2, RZ, c[0x0][0x17c], RZ, 0x33, !PT ;  /* 0x00005f00ff027a12 */ /* 0x000fe200078e33ff */
[----:B------:R-:W-:Y:S01]  /*1260*/  @!P5 IMAD.MOV R6, RZ, RZ, -R6 ;  /* 0x000000ffff06d224 */ /* 0x000fe200078e0a06 */
[----:B------:R-:W-:Y:S01]  /*1270*/  CS2R R20, SRZ ;  /* 0x0000000000147805 */ /* 0x000fe2000001ff00 */
[----:B------:R-:W-:Y:S01]  /*1280*/  @!P1 IMAD.MOV R13, RZ, RZ, -R13 ;  /* 0x000000ffff0d9224 */ /* 0x000fe200078e0a0d */
[C---:B------:R-:W-:Y:S01]  /*1290*/  SEL R3, R2.reuse, R3, !P2 ;  /* 0x0000000302037207 */ /* 0x040fe20005000000 */
[----:B------:R-:W-:Y:S01]  /*12a0*/  CS2R R24, SRZ ;  /* 0x0000000000187805 */ /* 0x000fe2000001ff00 */
[----:B------:R-:W-:Y:S01]  /*12b0*/  @!P0 LOP3.LUT R13, RZ, c[0x0][0x178], RZ, 0x33, !PT ;  /* 0x00005e00ff0d8a12 */ /* 0x000fe200078e33ff */
[----:B------:R-:W-:Y:S01]  /*12c0*/  CS2R R26, SRZ ;  /* 0x00000000001a7805 */ /* 0x000fe2000001ff00 */
[C---:B------:R-:W-:Y:S01]  /*12d0*/  SEL R4, R2.reuse, R4, !P2 ;  /* 0x0000000402047207 */ /* 0x040fe20005000000 */
[----:B------:R-:W-:Y:S01]  /*12e0*/  IMAD R71, R3, c[0x0][0x190], RZ ;  /* 0x0000640003477a24 */ /* 0x000fe200078e02ff */
[C---:B------:R-:W-:Y:S01]  /*12f0*/  SEL R5, R2.reuse, R5, !P2 ;  /* 0x0000000502057207 */ /* 0x040fe20005000000 */
[----:B------:R-:W-:Y:S01]  /*1300*/  IMAD R13, R13, c[0x0][0x184], RZ ;  /* 0x000061000d0d7a24 */ /* 0x000fe200078e02ff */
[----:B------:R-:W-:Y:S01]  /*1310*/  SEL R6, R2, R6, !P2 ;  /* 0x0000000602067207 */ /* 0x000fe20005000000 */
        /* <DEDUP_REMOVED lines=9> */
[----:B------:R-:W-:Y:S01]  /*13b0*/  LEA R70, P0, R71, c[0x0][0x168], 0x1 ;  /* 0x00005a0047467a11 */ /* 0x000fe200078008ff */
[----:B------:R-:W-:Y:S01]  /*13c0*/  IMAD R11, R11, c[0x0][0x190], RZ ;  /* 0x000064000b0b7a24 */ /* 0x000fe200078e02ff */
[----:B------:R-:W-:Y:S01]  /*13d0*/  LEA R68, P1, R4, c[0x0][0x168], 0x1 ;  /* 0x00005a0004447a11 */ /* 0x000fe200078208ff */
[----:B------:R-:W-:Y:S01]  /*13e0*/  IMAD R57, R2, c[0x0][0x190], RZ ;  /* 0x0000640002397a24 */ /* 0x000fe200078e02ff */
[----:B------:R-:W-:Y:S01]  /*13f0*/  LEA R2, P6, R13, c[0x0][0x160], 0x1 ;  /* 0x000058000d027a11 */ /* 0x000fe200078c08ff */
[----:B------:R-:W-:Y:S01]  /*1400*/  IMAD.SHL.U32 R111, R111, 0x40, RZ ;  /* 0x000000406f6f7824 */ /* 0x000fe200078e00ff */
[----:B------:R-:W-:Y:S01]  /*1410*/  LEA.HI.X.SX32 R71, R71, c[0x0][0x16c], 0x1, P0 ;  /* 0x00005b0047477a11 */ /* 0x000fe200000f0eff */
[----:B------:R-:W-:Y:S01]  /*1420*/  IMAD.SHL.U32 R113, R113, 0x40, RZ ;  /* 0x0000004071717824 */ /* 0x000fe200078e00ff */
[----:B------:R-:W-:Y:S01]  /*1430*/  LEA.HI.X.SX32 R3, R13, c[0x0][0x164], 0x1, P6 ;  /* 0x000059000d037a11 */ /* 0x000fe200030f0eff */
[----:B------:R-:W-:Y:S01]  /*1440*/  IMAD R115, R152, c[0x0][0x18c], RZ ;  /* 0x0000630098737a24 */ /* 0x000fe200078e02ff */
[----:B------:R-:W-:Y:S01]  /*1450*/  LEA R66, P2, R5, c[0x0][0x168], 0x1 ;  /* 0x00005a0005427a11 */ /* 0x000fe200078408ff */
        /* <DEDUP_REMOVED lines=11> */
[----:B------:R-:W-:Y:S01]  /*1510*/  LOP3.LUT R90, R80, 0x40, RZ, 0x3c, !PT ;  /* 0x00000040505a7812 */ /* 0x000fe200078e3cff */
[----:B------:R-:W-:Y:S01]  /*1520*/  IMAD R129, R142, c[0x0][0x188], RZ ;  /* 0x000062008e817a24 */ /* 0x000fe200078e02ff */
[----:B------:R-:W-:Y:S01]  /*1530*/  LEA.HI.X.SX32 R69, R4, c[0x0][0x16c], 0x1, P1 ;  /* 0x00005b0004457a11 */ /* 0x000fe200008f0eff */
        /* <DEDUP_REMOVED lines=12> */
[----:B------:R-:W-:-:S02]  /*1600*/  IMAD R143, R128, c[0x0][0x188], RZ ;  /* 0x00006200808f7a24 */ /* 0x000fc400078e02ff */
[----:B------:R-:W-:Y:S02]  /*1610*/  IMAD R145, R126, c[0x0][0x188], RZ ;  /* 0x000062007e917a24 */ /* 0x000fe400078e02ff */
[----:B------:R-:W-:Y:S02]  /*1620*/  IMAD R147, R124, c[0x0][0x188], RZ ;  /* 0x000062007c937a24 */ /* 0x000fe400078e02ff */
.L_x_2:
[----:B------:R-:W-:Y:S01]  /*1630*/  ISETP.GE.AND P1, PT, R72, UR4, PT ;  /* 0x0000000448007c0c */ /* 0x000fe2000bf26270 */
[----:B------:R-:W-:Y:S01]  /*1640*/  IMAD.WIDE R12, R79, 0x2, R2 ;  /* 0x000000024f0c7825 */ /* 0x000fe200078e0202 */
[----:B------:R-:W-:Y:S02]  /*1650*/  PRMT R17, RZ, 0x7610, R17 ;  /* 0x00007610ff117816 */ /* 0x000fe40000000011 */
[----:B------:R-:W-:Y:S01]  /*1660*/  ISETP.GE.AND P2, PT, R94, UR4, PT ;  /* 0x000000045e007c0c */ /* 0x000fe2000bf46270 */
[----:B------:R-:W-:Y:S01]  /*1670*/  IMAD.WIDE R6, R109, 0x2, R2 ;  /* 0x000000026d067825 */ /* 0x000fe200078e0202 */
[----:B------:R-:W-:Y:S02]  /*1680*/  ISETP.GE.AND P0, PT, R100, UR4, PT ;  /* 0x0000000464007c0c */ /* 0x000fe4000bf06270 */
[----:B------:R-:W-:Y:S01]  /*1690*/  PRMT R19, RZ, 0x7610, R19 ;  /* 0x00007610ff137816 */ /* 0x000fe20000000013 */
[----:B------:R-:W-:Y:S01]  /*16a0*/  IMAD.WIDE R4, R107, 0x2, R2 ;  /* 0x000000026b047825 */ /* 0x000fe200078e0202 */
[----:B------:R-:W-:-:S02]  /*16b0*/  ISETP.GE.AND P3, PT, R96, UR4, PT ;  /* 0x0000000460007c0c */ /* 0x000fc4000bf66270 */
[----:B------:R-:W-:Y:S01]  /*16c0*/  ISETP.GE.AND P4, PT, R98, UR4, PT ;  /* 0x0000000462007c0c */ /* 0x000fe2000bf86270 */
[----:B------:R0:W2:Y:S01]  /*16d0*/  @!P1 LDG.E.U16 R17, [R12.64] ;  /* 0x000000060c119981 */ /* 0x0000a2000c1e1500 */
[----:B------:R-:W-:Y:S01]  /*16e0*/  ISETP.GE.AND P1, PT, R102, UR4, PT ;  /* 0x0000000466007c0c */ /* 0x000fe2000bf26270 */
[----:B------:R-:W-:Y:S01]  /*16f0*/  IMAD.WIDE R8, R103, 0x2, R2 ;  /* 0x0000000267087825 */ /* 0x000fe200078e0202 */
[----:B------:R-:W-:Y:S01]  /*1700*/  PRMT R33, RZ, 0x7610, R33 ;  /* 0x00007610ff217816 */ /* 0x000fe20000000021 */
[----:B------:R1:W3:Y:S01]  /*1710*/  @!P2 LDG.E.U16 R19, [R6.64] ;  /* 0x000000060613a981 */ /* 0x0002e2000c1e1500 */
[----:B------:R-:W-:Y:S01]  /*1720*/  PRMT R35, RZ, 0x7610, R35 ;  /* 0x00007610ff237816 */ /* 0x000fe20000000023 */
[--C-:B------:R-:W-:Y:S01]  /*1730*/  IMAD.WIDE R14, R101, 0x2, R2.reuse ;  /* 0x00000002650e7825 */ /* 0x100fe200078e0202 */
[----:B------:R-:W-:Y:S02]  /*1740*/  ISETP.GE.AND P2, PT, R104, UR4, PT ;  /* 0x0000000468007c0c */ /* 0x000fe4000bf46270 */
[----:B------:R4:W5:Y:S01]  /*1750*/  @!P0 LDG.E.U16 R33, [R8.64] ;  /* 0x0000000608218981 */ /* 0x000962000c1e1500 */
[----:B------:R-:W-:Y:S01]  /*1760*/  ISETP.GE.AND P0, PT, R108, UR4, PT ;  /* 0x000000046c007c0c */ /* 0x000fe2000bf06270 */
[----:B------:R-:W-:Y:S01]  /*1770*/  IMAD.WIDE R10, R105, 0x2, R2 ;  /* 0x00000002690a7825 */ /* 0x000fe200078e0202 */
[----:B------:R-:W-:-:S02]  /*1780*/  PRMT R29, RZ, 0x7610, R29 ;  /* 0x00007610ff1d7816 */ /* 0x000fc4000000001d */
[----:B------:R0:W3:Y:S01]  /*1790*/  @!P1 LDG.E.U16 R35, [R14.64] ;  /* 0x000000060e239981 */ /* 0x0000e2000c1e1500 */
[----:B------:R-:W-:Y:S02]  /*17a0*/  ISETP.GE.AND P1, PT, R112, UR4, PT ;  /* 0x0000000470007c0c */ /* 0x000fe4000bf26270 */
[----:B------:R-:W-:Y:S01]  /*17b0*/  PRMT R31, RZ, 0x7610, R31 ;  /* 0x00007610ff1f7816 */ /* 0x000fe2000000001f */
[----:B------:R0:W3:Y:S01]  /*17c0*/  @!P3 LDG.E.U16 R29, [R4.64] ;  /* 0x00000006041db981 */ /* 0x0000e2000c1e1500 */
[----:B------:R-:W-:Y:S01]  /*17d0*/  PRMT R41, RZ, 0x7610, R41 ;  /* 0x00007610ff297816 */ /* 0x000fe20000000029 */
[----:B-1----:R-:W-:Y:S01]  /*17e0*/  IMAD.WIDE R6, R99, 0x2, R2 ;  /* 0x0000000263067825 */ /* 0x002fe200078e0202 */
[----:B------:R-:W-:Y:S02]  /*17f0*/  PRMT R45, RZ, 0x7610, R45 ;  /* 0x00007610ff2d7816 */ /* 0x000fe4000000002d */
[----:B------:R1:W3:Y:S01]  /*1800*/  @!P4 LDG.E.U16 R31, [R10.64] ;  /* 0x000000060a1fc981 */ /* 0x0002e2000c1e1500 */
[----:B------:R-:W-:Y:S01]  /*1810*/  PRMT R49, RZ, 0x7610, R49 ;  /* 0x00007610ff317816 */ /* 0x000fe20000000031 */
[--C-:B----4-:R-:W-:Y:S01]  /*1820*/  IMAD.WIDE R8, R95, 0x2, R2.reuse ;  /* 0x000000025f087825 */ /* 0x110fe200078e0202 */
[----:B------:R-:W-:Y:S01]  /*1830*/  ISETP.GE.AND P3, PT, R106, UR4, PT ;  /* 0x000000046a007c0c */ /* 0x000fe2000bf66270 */
[----:B------:R4:W3:Y:S01]  /*1840*/  @!P2 LDG.E.U16 R41, [R6.64] ;  /* 0x000000060629a981 */ /* 0x0008e2000c1e1500 */
[----:B------:R-:W-:Y:S01]  /*1850*/  ISETP.GE.AND P4, PT, R110, UR4, PT ;  /* 0x000000046e007c0c */ /* 0x000fe2000bf86270 */
[----:B-1----:R-:W-:-:S02]  /*1860*/  IMAD.WIDE R10, R91, 0x2, R2 ;  /* 0x000000025b0a7825 */ /* 0x002fc400078e0202 */
[----:B------:R1:W3:Y:S01]  /*1870*/  @!P0 LDG.E.U16 R45, [R8.64] ;  /* 0x00000006082d8981 */ /* 0x0002e2000c1e1500 */
[----:B------:R-:W-:Y:S02]  /*1880*/  ISETP.GE.AND P2, PT, R114, UR4, PT ;  /* 0x0000000472007c0c */ /* 0x000fe4000bf46270 */
[----:B------:R-:W-:Y:S01]  /*1890*/  ISETP.GE.AND P0, PT, R116, UR4, PT ;  /* 0x0000000474007c0c */ /* 0x000fe2000bf06270 */
[----:B------:R1:W3:Y:S01]  /*18a0*/  @!P1 LDG.E.U16 R49, [R10.64] ;  /* 0x000000060a319981 */ /* 0x0002e2000c1e1500 */
[----:B------:R-:W-:Y:S01]  /*18b0*/  ISETP.GE.AND P1, PT, R120, UR4, PT ;  /* 0x0000000478007c0c */ /* 0x000fe2000bf26270 */
[----:B0-----:R-:W-:Y:S01]  /*18c0*/  IMAD.WIDE R4, R97, 0x2, R2 ;  /* 0x0000000261047825 */ /* 0x001fe200078e0202 */
[----:B------:R-:W-:Y:S02]  /*18d0*/  PRMT R43, RZ, 0x7610, R43 ;  /* 0x00007610ff2b7816 */ /* 0x000fe4000000002b */
[----:B------:R-:W-:Y:S01]  /*18e0*/  PRMT R47, RZ, 0x7610, R47 ;  /* 0x00007610ff2f7816 */ /* 0x000fe2000000002f */
[----:B------:R-:W-:Y:S01]  /*18f0*/  IMAD.WIDE R12, R93, 0x2, R2 ;  /* 0x000000025d0c7825 */ /* 0x000fe200078e0202 */
[----:B------:R-:W-:-:S02]  /*1900*/  PRMT R15, RZ, 0x7610, R15 ;  /* 0x00007610ff0f7816 */ /* 0x000fc4000000000f */
[----:B------:R0:W3:Y:S01]  /*1910*/  @!P3 LDG.E.U16 R43, [R4.64] ;  /* 0x00000006042bb981 */ /* 0x0000e2000c1e1500 */
[----:B------:R-:W-:Y:S01]  /*1920*/  PRMT R51, RZ, 0x7610, R51 ;  /* 0x00007610ff337816 */ /* 0x000fe20000000033 */
[----:B----4-:R-:W-:Y:S01]  /*1930*/  IMAD.WIDE R6, R87, 0x2, R2 ;  /* 0x0000000257067825 */ /* 0x010fe200078e0202 */
[----:B------:R-:W-:Y:S01]  /*1940*/  PRMT R155, RZ, 0x7610, R155 ;  /* 0x00007610ff9b7816 */ /* 0x000fe2000000009b */
[----:B------:R4:W3:Y:S01]  /*1950*/  @!P4 LDG.E.U16 R47, [R12.64] ;  /* 0x000000060c2fc981 */ /* 0x0008e2000c1e1500 */
[----:B------:R-:W-:-:S03]  /*1960*/  ISETP.GE.AND P3, PT, R118, UR4, PT ;  /* 0x0000000476007c0c */ /* 0x000fc6000bf66270 */
[----:B------:R1:W3:Y:S01]  /*1970*/  @!P0 LDG.E.U16 R51, [R6.64] ;  /* 0x0000000606338981 */ /* 0x0002e2000c1e1500 */
[----:B0-----:R-:W-:-:S04]  /*1980*/  IMAD.WIDE R4, R89, 0x2, R2 ;  /* 0x0000000259047825 */ /* 0x001fc800078e0202 */
[--C-:B----4-:R-:W-:Y:S01]  /*1990*/  IMAD.WIDE R12, R83, 0x2, R2.reuse ;  /* 0x00000002530c7825 */ /* 0x110fe200078e0202 */
[----:B------:R0:W4:Y:S01]  /*19a0*/  @!P2 LDG.E.U16 R15, [R4.64] ;  /* 0x00000006040fa981 */ /* 0x000122000c1e1500 */
[----:B------:R-:W-:Y:S02]  /*19b0*/  ISETP.GE.AND P0, PT, R122, UR4, PT ;  /* 0x000000047a007c0c */ /* 0x000fe4000bf06270 */
[----:B------:R-:W-:Y:S01]  /*19c0*/  ISETP.GE.AND P2, PT, R124, UR4, PT ;  /* 0x000000047c007c0c */ /* 0x000fe2000bf46270 */
[----:B------:R0:W4:Y:S01]  /*19d0*/  @!P1 LDG.E.U16 R155, [R12.64] ;  /* 0x000000060c9b9981 */ /* 0x000122000c1e1500 */
[----:B------:R-:W-:Y:S01]  /*19e0*/  ISETP.GE.AND P1, PT, R126, UR4, PT ;  /* 0x000000047e007c0c */ /* 0x000fe2000bf26270 */
[----:B-1----:R-:W-:Y:S01]  /*19f0*/  IMAD.WIDE R8, R85, 0x2, R2 ;  /* 0x0000000255087825 */ /* 0x002fe200078e0202 */
[----:B------:R-:W-:Y:S02]  /*1a00*/  PRMT R153, RZ, 0x7610, R153 ;  /* 0x00007610ff997816 */ /* 0x000fe40000000099 */
[----:B------:R-:W-:Y:S01]  /*1a10*/  PRMT R157, RZ, 0x7610, R157 ;  /* 0x00007610ff9d7816 */ /* 0x000fe2000000009d */
[----:B0-----:R-:W-:Y:S01]  /*1a20*/  IMAD.WIDE R4, R81, 0x2, R2 ;  /* 0x0000000251047825 */ /* 0x001fe200078e0202 */
[----:B------:R-:W-:-:S02]  /*1a30*/  PRMT R159, RZ, 0x7610, R159 ;  /* 0x00007610ff9f7816 */ /* 0x000fc4000000009f */
[----:B------:R0:W4:Y:S01]  /*1a40*/  @!P3 LDG.E.U16 R153, [R8.64] ;  /* 0x000000060899b981 */ /* 0x000122000c1e1500 */
[----:B------:R-:W-:Y:S01]  /*1a50*/  PRMT R161, RZ, 0x7610, R161 ;  /* 0x00007610ffa17816 */ /* 0x000fe200000000a1 */
[--C-:B------:R-:W-:Y:S01]  /*1a60*/  IMAD.WIDE R6, R147, 0x2, R2.reuse ;  /* 0x0000000293067825 */ /* 0x100fe200078e0202 */
[----:B------:R-:W-:Y:S01]  /*1a70*/  ISETP.GE.AND P3, PT, R128, UR4, PT ;  /* 0x0000000480007c0c */ /* 0x000fe2000bf66270 */
[----:B------:R1:W4:Y:S02]  /*1a80*/  @!P0 LDG.E.U16 R157, [R4.64] ;  /* 0x00000006049d8981 */ /* 0x000324000c1e1500 */
[--C-:B0-----:R-:W-:Y:S02]  /*1a90*/  IMAD.WIDE R8, R145, 0x2, R2.reuse ;  /* 0x0000000291087825 */ /* 0x101fe400078e0202 */
[----:B------:R0:W4:Y:S01]  /*1aa0*/  @!P2 LDG.E.U16 R159, [R6.64] ;  /* 0x00000006069fa981 */ /* 0x000122000c1e1500 */
[----:B------:R-:W-:Y:S02]  /*1ab0*/  ISETP.GE.AND P2, PT, R130, UR4, PT ;  /* 0x0000000482007c0c */ /* 0x000fe4000bf46270 */
[----:B------:R-:W-:Y:S01]  /*1ac0*/  ISETP.GE.AND P0, PT, R138, UR4, PT ;  /* 0x000000048a007c0c */ /* 0x000fe2000bf06270 */
[----:B------:R0:W4:Y:S01]  /*1ad0*/  @!P1 LDG.E.U16 R161, [R8.64] ;  /* 0x0000000608a19981 */ /* 0x000122000c1e1500 */
[----:B------:R-:W-:Y:S01]  /*1ae0*/  ISETP.GE.AND P1, PT, R132, UR4, PT ;  /* 0x0000000484007c0c */ /* 0x000fe2000bf26270 */
[----:B------:R-:W-:Y:S01]  /*1af0*/  IMAD.WIDE R10, R143, 0x2, R2 ;  /* 0x000000028f0a7825 */ /* 0x000fe200078e0202 */
[----:B------:R-:W-:-:S02]  /*1b00*/  PRMT R163, RZ, 0x7610, R163 ;  /* 0x00007610ffa37816 */ /* 0x000fc400000000a3 */
[----:B------:R-:W-:Y:S01]  /*1b10*/  PRMT R165, RZ, 0x7610, R165 ;  /* 0x00007610ffa57816 */ /* 0x000fe200000000a5 */
[----:B------:R-:W-:Y:S01]  /*1b20*/  IMAD.WIDE R12, R141, 0x2, R2 ;  /* 0x000000028d0c7825 */ /* 0x000fe200078e0202 */
[----:B------:R-:W-:Y:S02]  /*1b30*/  PRMT R167, RZ, 0x7610, R167 ;  /* 0x00007610ffa77816 */ /* 0x000fe400000000a7 */
[----:B------:R1:W4:Y:S01]  /*1b40*/  @!P3 LDG.E.U16 R163, [R10.64] ;  /* 0x000000060aa3b981 */ /* 0x000322000c1e1500 */
[----:B------:R-:W-:Y:S01]  /*1b50*/  PRMT R173, RZ, 0x7610, R173 ;  /* 0x00007610ffad7816 */ /* 0x000fe200000000ad */
[--C-:B0-----:R-:W-:Y:S01]  /*1b60*/  IMAD.WIDE R6, R139, 0x2, R2.reuse ;  /* 0x000000028b067825 */ /* 0x101fe200078e0202 */
[----:B------:R-:W-:Y:S01]  /*1b70*/  ISETP.GE.AND P3, PT, R134, UR4, PT ;  /* 0x0000000486007c0c */ /* 0x000fe2000bf66270 */
[----:B------:R0:W4:Y:S02]  /*1b80*/  @!P2 LDG.E.U16 R165, [R12.64] ;  /* 0x000000060ca5a981 */ /* 0x000124000c1e1500 */
[----:B-1----:R-:W-:-:S02]  /*1b90*/  IMAD.WIDE R10, R133, 0x2, R2 ;  /* 0x00000002850a7825 */ /* 0x002fc400078e0202 */
[----:B------:R1:W4:Y:S01]  /*1ba0*/  @!P1 LDG.E.U16 R167, [R6.64] ;  /* 0x0000000606a79981 */ /* 0x000322000c1e1500 */
[----:B------:R-:W-:Y:S02]  /*1bb0*/  ISETP.GE.AND P4, PT, R136, UR4, PT ;  /* 0x0000000488007c0c */ /* 0x000fe4000bf86270 */
[----:B------:R-:W-:Y:S01]  /*1bc0*/  ISETP.GE.AND P1, PT, R140, UR4, PT ;  /* 0x000000048c007c0c */ /* 0x000fe2000bf26270 */
[----:B------:R0:W4:Y:S01]  /*1bd0*/  @!P0 LDG.E.U16 R173, [R10.64] ;  /* 0x000000060aad8981 */ /* 0x000122000c1e1500 */
[----:B------:R-:W-:Y:S02]  /*1be0*/  ISETP.GE.AND P2, PT, R142, UR4, PT ;  /* 0x000000048e007c0c */ /* 0x000fe4000bf46270 */
[----:B------:R-:W-:Y:S01]  /*1bf0*/  ISETP.GE.AND P0, PT, R146, UR4, PT ;  /* 0x0000000492007c0c */ /* 0x000fe2000bf06270 */
[----:B------:R-:W-:Y:S01]  /*1c00*/  IMAD.WIDE R8, R137, 0x2, R2 ;  /* 0x0000000289087825 */ /* 0x000fe200078e0202 */
[----:B------:R-:W-:Y:S02]  /*1c10*/  PRMT R169, RZ, 0x7610, R169 ;  /* 0x00007610ffa97816 */ /* 0x000fe400000000a9 */
[----:B------:R-:W-:Y:S01]  /*1c20*/  PRMT R171, RZ, 0x7610, R171 ;  /* 0x00007610ffab7816 */ /* 0x000fe200000000ab */
[----:B------:R-:W-:Y:S01]  /*1c30*/  IMAD.WIDE R4, R135, 0x2, R2 ;  /* 0x0000000287047825 */ /* 0x000fe200078e0202 */
[----:B------:R-:W-:-:S02]  /*1c40*/  PRMT R175, RZ, 0x7610, R175 ;  /* 0x00007610ffaf7816 */ /* 0x000fc400000000af */
[----:B------:R0:W4:Y:S01]  /*1c50*/  @!P3 LDG.E.U16 R169, [R8.64] ;  /* 0x0000000608a9b981 */ /* 0x000122000c1e1500 */
[----:B------:R-:W-:Y:S01]  /*1c60*/  PRMT R177, RZ, 0x7610, R177 ;  /* 0x00007610ffb17816 */ /* 0x000fe200000000b1 */
[----:B-1----:R-:W-:Y:S01]  /*1c70*/  IMAD.WIDE R6, R131, 0x2, R2 ;  /* 0x0000000283067825 */ /* 0x002fe200078e0202 */
[----:B------:R-:W-:Y:S01]  /*1c80*/  PRMT R181, RZ, 0x7610, R181 ;  /* 0x00007610ffb57816 */ /* 0x000fe200000000b5 */
[----:B------:R1:W4:Y:S01]  /*1c90*/  @!P4 LDG.E.U16 R171, [R4.64] ;  /* 0x0000000604abc981 */ /* 0x000322000c1e1500 */
[----:B------:R-:W-:Y:S01]  /*1ca0*/  ISETP.GE.AND P3, PT, R144, UR4, PT ;  /* 0x0000000490007c0c */ /* 0x000fe2000bf66270 */
[----:B0-----:R-:W-:-:S04]  /*1cb0*/  IMAD.WIDE R10, R125, 0x2, R2 ;  /* 0x000000027d0a7825 */ /* 0x001fc800078e0202 */
[----:B------:R-:W-:Y:S01]  /*1cc0*/  IMAD.WIDE R8, R129, 0x2, R2 ;  /* 0x0000000281087825 */ /* 0x000fe200078e0202 */
[----:B------:R0:W4:Y:S01]  /*1cd0*/  @!P1 LDG.E.U16 R175, [R6.64] ;  /* 0x0000000606af9981 */ /* 0x000122000c1e1500 */
[----:B------:R-:W-:Y:S02]  /*1ce0*/  ISETP.GE.AND P4, PT, R148, UR4, PT ;  /* 0x0000000494007c0c */ /* 0x000fe4000bf86270 */
[----:B------:R-:W-:Y:S01]  /*1cf0*/  ISETP.GE.AND P1, PT, R149, UR4, PT ;  /* 0x0000000495007c0c */ /* 0x000fe2000bf26270 */
[----:B------:R0:W4:Y:S01]  /*1d00*/  @!P2 LDG.E.U16 R177, [R8.64] ;  /* 0x0000000608b1a981 */ /* 0x000122000c1e1500 */
[----:B------:R-:W-:-:S03]  /*1d10*/  ISETP.GE.AND P2, PT, R150, UR4, PT ;  /* 0x0000000496007c0c */ /* 0x000fc6000bf46270 */
[----:B------:R0:W4:Y:S01]  /*1d20*/  @!P0 LDG.E.U16 R181, [R10.64] ;  /* 0x000000060ab58981 */ /* 0x000122000c1e1500 */
[----:B------:R-:W-:Y:S01]  /*1d30*/  ISETP.GE.AND P0, PT, R151, UR4, PT ;  /* 0x0000000497007c0c */ /* 0x000fe2000bf06270 */
[----:B-1----:R-:W-:Y:S01]  /*1d40*/  IMAD.WIDE R4, R127, 0x2, R2 ;  /* 0x000000027f047825 */ /* 0x002fe200078e0202 */
[----:B------:R-:W-:Y:S02]  /*1d50*/  PRMT R179, RZ, 0x7610, R179 ;  /* 0x00007610ffb37816 */ /* 0x000fe400000000b3 */
[----:B------:R-:W-:Y:S01]  /*1d60*/  PRMT R183, RZ, 0x7610, R183 ;  /* 0x00007610ffb77816 */ /* 0x000fe200000000b7 */
[----:B------:R-:W-:Y:S01]  /*1d70*/  IMAD.WIDE R12, R123, 0x2, R2 ;  /* 0x000000027b0c7825 */ /* 0x000fe200078e0202 */
[----:B------:R-:W-:Y:S02]  /*1d80*/  PRMT R185, RZ, 0x7610, R185 ;  /* 0x00007610ffb97816 */ /* 0x000fe400000000b9 */
[----:B------:R1:W4:Y:S01]  /*1d90*/  @!P3 LDG.E.U16 R179, [R4.64] ;  /* 0x0000000604b3b981 */ /* 0x000322000c1e1500 */
[----:B------:R-:W-:Y:S01]  /*1da0*/  PRMT R187, RZ, 0x7610, R187 ;  /* 0x00007610ffbb7816 */ /* 0x000fe200000000bb */
[----:B0-----:R-:W-:Y:S01]  /*1db0*/  IMAD.WIDE R6, R119, 0x2, R2 ;  /* 0x0000000277067825 */ /* 0x001fe200078e0202 */
[----:B------:R-:W-:Y:S01]  /*1dc0*/  PRMT R189, RZ, 0x7610, R189 ;  /* 0x00007610ffbd7816 */ /* 0x000fe200000000bd */
[----:B------:R0:W4:Y:S02]  /*1dd0*/  @!P4 LDG.E.U16 R183, [R12.64] ;  /* 0x000000060cb7c981 */ /* 0x000124000c1e1500 */
[----:B------:R-:W-:-:S02]  /*1de0*/  IMAD.WIDE R8, R117, 0x2, R2 ;  /* 0x0000000275087825 */ /* 0x000fc400078e0202 */
[----:B------:R0:W4:Y:S02]  /*1df0*/  @!P2 LDG.E.U16 R187, [R6.64] ;  /* 0x0000000606bba981 */ /* 0x000124000c1e1500 */
[----:B-1----:R-:W-:Y:S02]  /*1e00*/  IMAD.WIDE R4, R121, 0x2, R2 ;  /* 0x0000000279047825 */ /* 0x002fe400078e0202 */
[----:B------:R1:W4:Y:S04]  /*1e10*/  @!P0 LDG.E.U16 R189, [R8.64] ;  /* 0x0000000608bd8981 */ /* 0x000328000c1e1500 */
[----:B------:R1:W4:Y:S04]  /*1e20*/  @!P1 LDG.E.U16 R185, [R4.64] ;  /* 0x0000000604b99981 */ /* 0x000328000c1e1500 */
[----:B------:R-:W-:Y:S01]  /*1e30*/  BAR.SYNC.DEFER_BLOCKING 0x0 ;  /* 0x0000000000007b1d */ /* 0x000fe20000010000 */
[----:B------:R-:W-:Y:S01]  /*1e40*/  ISETP.GE.AND P1, PT, R152, UR4, PT ;  /* 0x0000000498007c0c */ /* 0x000fe2000bf26270 */
[----:B------:R-:W-:Y:S01]  /*1e50*/  IMAD.WIDE R10, R115, 0x2, R56 ;  /* 0x00000002730a7825 */ /* 0x000fe200078e0238 */
[----:B0-----:R-:W-:-:S02]  /*1e60*/  PRMT R12, RZ, 0x7610, R12 ;  /* 0x00007610ff0c7816 */ /* 0x001fc4000000000c */
[----:B------:R-:W-:Y:S01]  /*1e70*/  PRMT R191, RZ, 0x7610, R191 ;  /* 0x00007610ffbf7816 */ /* 0x000fe200000000bf */
[C---:B------:R-:W-:Y:S01]  /*1e80*/  IMAD.WIDE R6, R115.reuse, 0x2, R58 ;  /* 0x0000000273067825 */ /* 0x040fe200078e023a */
[----:B------:R-:W-:Y:S02]  /*1e90*/  PRMT R193, RZ, 0x7610, R193 ;  /* 0x00007610ffc17816 */ /* 0x000fe400000000c1 */
[----:B------:R-:W-:Y:S01]  /*1ea0*/  PRMT R16, RZ, 0x7610, R16 ;  /* 0x00007610ff107816 */ /* 0x000fe20000000010 */
[----:B-1----:R-:W-:-:S04]  /*1eb0*/  IMAD.WIDE R4, R115, 0x2, R62 ;  /* 0x0000000273047825 */ /* 0x002fc800078e023e */
[----:B------:R-:W-:Y:S01]  /*1ec0*/  IMAD.WIDE R8, R115, 0x2, R60 ;  /* 0x0000000273087825 */ /* 0x000fe200078e023c */
[----:B------:R-:W-:Y:S02]  /*1ed0*/  PRMT R18, RZ, 0x7610, R18 ;  /* 0x00007610ff127816 */ /* 0x000fe40000000012 */
[----:B------:R-:W-:Y:S01]  /*1ee0*/  PRMT R195, RZ, 0x7610, R195 ;  /* 0x00007610ffc37816 */ /* 0x000fe200000000c3 */
[----:B------:R0:W4:Y:S04]  /*1ef0*/  @!P1 LDG.E.U16 R12, [R10.64] ;  /* 0x000000060a0c9981 */ /* 0x000128000c1e1500 */
[----:B------:R1:W4:Y:S04]  /*1f00*/  @!P1 LDG.E.U16 R191, [R6.64] ;  /* 0x0000000606bf9981 */ /* 0x000328000c1e1500 */
[----:B------:R1:W4:Y:S01]  /*1f10*/  @!P1 LDG.E.U16 R193, [R4.64] ;  /* 0x0000000604c19981 */ /* 0x000322000c1e1500 */
[----:B0-----:R-:W-:-:S03]  /*1f20*/  PRMT R10, RZ, 0x7610, R10 ;  /* 0x00007610ff0a7816 */ /* 0x001fc6000000000a */
[----:B------:R0:W4:Y:S01]  /*1f30*/  @!P1 LDG.E.U16 R16, [R8.64] ;  /* 0x0000000608109981 */ /* 0x000122000c1e1500 */
[----:B-1----:R-:W-:Y:S01]  /*1f40*/  IMAD.WIDE R6, R115, 0x2, R64 ;  /* 0x0000000273067825 */ /* 0x002fe200078e0240 */
[----:B------:R-:W-:-:S03]  /*1f50*/  PRMT R11, RZ, 0x7610, R11 ;  /* 0x00007610ff0b7816 */ /* 0x000fc6000000000b */
[C---:B------:R-:W-:Y:S01]  /*1f60*/  IMAD.WIDE R4, R115.reuse, 0x2, R68 ;  /* 0x0000000273047825 */ /* 0x040fe200078e0244 */
[----:B------:R1:W4:Y:S03]  /*1f70*/  @!P1 LDG.E.U16 R10, [R6.64] ;  /* 0x00000006060a9981 */ /* 0x000326000c1e1500 */
[C---:B0-----:R-:W-:Y:S01]  /*1f80*/  IMAD.WIDE R8, R115.reuse, 0x2, R66 ;  /* 0x0000000273087825 */ /* 0x041fe200078e0242 */
[----:B------:R-:W4:Y:S04]  /*1f90*/  @!P1 LDG.E.U16 R18, [R4.64] ;  /* 0x0000000604129981 */ /* 0x000f28000c1e1500 */
[----:B------:R-:W4:Y:S01]  /*1fa0*/  @!P1 LDG.E.U16 R11, [R8.64] ;  /* 0x00000006080b9981 */ /* 0x000f22000c1e1500 */
[----:B-1----:R-:W-:-:S05]  /*1fb0*/  IMAD.WIDE R6, R115, 0x2, R70 ;  /* 0x0000000273067825 */ /* 0x002fca00078e0246 */
[----:B------:R-:W4:Y:S04]  /*1fc0*/  @!P1 LDG.E.U16 R195, [R6.64] ;  /* 0x0000000606c39981 */ /* 0x000f28000c1e1500 */
[----:B--2---:R-:W-:Y:S04]  /*1fd0*/  STS.U16 [R76], R17 ;  /* 0x000000114c007388 */ /* 0x004fe80000000400 */
[----:B-----5:R-:W-:Y:S04]  /*1fe0*/  STS.U16 [R76+0x800], R33 ;  /* 0x000800214c007388 */ /* 0x020fe80000000400 */
[----:B---3--:R-:W-:Y:S04]  /*1ff0*/  STS.U16 [R76+0x1000], R45 ;  /* 0x0010002d4c007388 */ /* 0x008fe80000000400 */
[----:B------:R-:W-:Y:S04]  /*2000*/  STS.U16 [R76+0x1800], R51 ;  /* 0x001800334c007388 */ /* 0x000fe80000000400 */
[----:B----4-:R-:W-:Y:S04]  /*2010*/  STS.U16 [R76+0x2000], R159 ;  /* 0x0020009f4c007388 */ /* 0x010fe80000000400 */
[----:B------:R-:W-:Y:S04]  /*2020*/  STS.U16 [R76+0x2800], R167 ;  /* 0x002800a74c007388 */ /* 0x000fe80000000400 */
        /* <DEDUP_REMOVED lines=34> */
[----:B------:R-:W-:Y:S06]  /*2250*/  BAR.SYNC.DEFER_BLOCKING 0x0 ;  /* 0x0000000000007b1d */ /* 0x000fec0000010000 */
[----:B------:R-:W-:Y:S04]  /*2260*/  LDSM.16.MT88.4 R48, [R78] ;  /* 0x000000004e30783b */ /* 0x000fe80000004200 */
[----:B------:R-:W0:Y:S04]  /*2270*/  LDSM.16.M88.4 R28, [R80+0x4000] ;  /* 0x00400000501c783b */ /* 0x000e280000000200 */
[----:B------:R-:W1:Y:S04]  /*2280*/  LDSM.16.M88.4 R12, [R80+0x4800] ;  /* 0x00480000500c783b */ /* 0x000e680000000200 */
[----:B------:R-:W2:Y:S04]  /*2290*/  LDSM.16.MT88.4 R40, [R78+0x80] ;  /* 0x000080004e28783b */ /* 0x000ea80000004200 */
[----:B------:R-:W3:Y:S04]  /*22a0*/  LDSM.16.MT88.4 R32, [R78+0x1000] ;  /* 0x001000004e20783b */ /* 0x000ee80000004200 */
[----:B------:R-:W4:Y:S04]  /*22b0*/  LDSM.16.MT88.4 R16, [R78+0x1080] ;  /* 0x001080004e10783b */ /* 0x000f280000004200 */
[----:B------:R-:W-:Y:S04]  /*22c0*/  LDSM.16.M88.4 R8, [R90+0x4000] ;  /* 0x004000005a08783b */ /* 0x000fe80000000200 */
[----:B------:R-:W-:Y:S01]  /*22d0*/  LDSM.16.M88.4 R4, [R90+0x4800] ;  /* 0x004800005a04783b */ /* 0x000fe20000000200 */
[C---:B0-----:R-:W-:Y:S03]  /*22e0*/  HMMA.16816.F32.BF16 R44, R48.reuse, R28, R20 ;  /* 0x0000001c302c723c */ /* 0x041fe60000041814 */
[----:B------:R-:W-:Y:S05]  /*22f0*/  LDSM.16.MT88.4 R20, [R78+0x2080] ;  /* 0x002080004e14783b */ /* 0x000fea0000004200 */
[----:B-1----:R-:W-:Y:S01]  /*2300*/  HMMA.16816.F32.BF16 R48, R48, R12, R24 ;  /* 0x0000000c3030723c */ /* 0x002fe20000041818 */
[----:B------:R-:W0:Y:S07]  /*2310*/  LDSM.16.MT88.4 R24, [R78+0x2000] ;  /* 0x002000004e18783b */ /* 0x000e2e0000004200 */
[C---:B--2---:R-:W-:Y:S08]  /*2320*/  HMMA.16816.F32.BF16 R52, R40.reuse, R28, R52 ;  /* 0x0000001c2834723c */ /* 0x044ff00000041834 */
[----:B------:R-:W-:Y:S08]  /*2330*/  HMMA.16816.F32.BF16 R36, R40, R12, R36 ;  /* 0x0000000c2824723c */ /* 0x000ff00000041824 */
[C---:B---3--:R-:W-:Y:S08]  /*2340*/  HMMA.16816.F32.BF16 R44, R32.reuse, R30, R44 ;  /* 0x0000001e202c723c */ /* 0x048ff0000004182c */
[----:B------:R-:W-:Y:S01]  /*2350*/  HMMA.16816.F32.BF16 R48, R32, R14, R48 ;  /* 0x0000000e2030723c */ /* 0x000fe20000041830 */
[----:B------:R-:W1:Y:S07]  /*2360*/  LDSM.16.MT88.4 R32, [R78+0x3000] ;  /* 0x003000004e20783b */ /* 0x000e6e0000004200 */
[C---:B----4-:R-:W-:Y:S01]  /*2370*/  HMMA.16816.F32.BF16 R52, R16.reuse, R30, R52 ;  /* 0x0000001e1034723c */ /* 0x050fe20000041834 */
[----:B------:R-:W2:Y:S07]  /*2380*/  LDSM.16.MT88.4 R28, [R78+0x3080] ;  /* 0x003080004e1c783b */ /* 0x000eae0000004200 */
[----:B------:R-:W-:Y:S08]  /*2390*/  HMMA.16816.F32.BF16 R36, R16, R14, R36 ;  /* 0x0000000e1024723c */ /* 0x000ff00000041824 */
[C---:B0-----:R-:W-:Y:S08]  /*23a0*/  HMMA.16816.F32.BF16 R44, R24.reuse, R8, R44 ;  /* 0x00000008182c723c */ /* 0x041ff0000004182c */
[----:B------:R-:W-:Y:S08]  /*23b0*/  HMMA.16816.F32.BF16 R24, R24, R4, R48 ;  /* 0x000000041818723c */ /* 0x000ff00000041830 */
[C---:B------:R-:W-:Y:S08]  /*23c0*/  HMMA.16816.F32.BF16 R52, R20.reuse, R8, R52 ;  /* 0x000000081434723c */ /* 0x040ff00000041834 */
[----:B------:R-:W-:Y:S01]  /*23d0*/  HMMA.16816.F32.BF16 R36, R20, R4, R36 ;  /* 0x000000041424723c */ /* 0x000fe20000041824 */
[----:B------:R-:W-:-:S04]  /*23e0*/  IADD3 R92, R92, -0x1, RZ ;  /* 0xffffffff5c5c7810 */ /* 0x000fc80007ffe0ff */
[----:B------:R-:W-:Y:S01]  /*23f0*/  ISETP.NE.U32.AND P0, PT, R92, RZ, PT ;  /* 0x000000ff5c00720c */ /* 0x000fe20003f05070 */
[----:B------:R-:W-:Y:S02]  /*2400*/  UIADD3 UR4, UR4, -0x40, URZ ;  /* 0xffffffc004047890 */ /* 0x000fe4000fffe03f */
[----:B-1----:R-:W-:Y:S01]  /*2410*/  HMMA.16816.F32.BF16 R20, R32, R10, R44 ;  /* 0x0000000a2014723c */ /* 0x002fe2000004182c */
[----:B------:R-:W-:-:S04]  /*2420*/  IMAD.WIDE R70, R111, 0x2, R70 ;  /* 0x000000026f467825 */ /* 0x000fc800078e0246 */
[----:B------:R-:W-:-:S03]  /*2430*/  IMAD.WIDE R68, R111, 0x2, R68 ;  /* 0x000000026f447825 */ /* 0x000fc600078e0244 */
[----:B------:R-:W-:Y:S01]  /*2440*/  HMMA.16816.F32.BF16 R24, R32, R6, R24 ;  /* 0x000000062018723c */ /* 0x000fe20000041818 */
[----:B------:R-:W-:-:S04]  /*2450*/  IMAD.WIDE R66, R111, 0x2, R66 ;  /* 0x000000026f427825 */ /* 0x000fc800078e0242 */
[----:B------:R-:W-:-:S03]  /*2460*/  IMAD.WIDE R64, R111, 0x2, R64 ;  /* 0x000000026f407825 */ /* 0x000fc600078e0240 */
[----:B--2---:R-:W-:Y:S01]  /*2470*/  HMMA.16816.F32.BF16 R52, R28, R10, R52 ;  /* 0x0000000a1c34723c */ /* 0x004fe20000041834 */
[----:B------:R-:W-:-:S04]  /*2480*/  IMAD.WIDE R62, R111, 0x2, R62 ;  /* 0x000000026f3e7825 */ /* 0x000fc800078e023e */
[----:B------:R-:W-:-:S03]  /*2490*/  IMAD.WIDE R60, R111, 0x2, R60 ;  /* 0x000000026f3c7825 */ /* 0x000fc600078e023c */
[----:B------:R-:W-:Y:S01]  /*24a0*/  HMMA.16816.F32.BF16 R36, R28, R6, R36 ;  /* 0x000000061c24723c */ /* 0x000fe20000041824 */
[----:B------:R-:W-:-:S04]  /*24b0*/  IMAD.WIDE R58, R111, 0x2, R58 ;  /* 0x000000026f3a7825 */ /* 0x000fc800078e023a */
[----:B------:R-:W-:-:S04]  /*24c0*/  IMAD.WIDE R56, R111, 0x2, R56 ;  /* 0x000000026f387825 */ /* 0x000fc800078e0238 */
[----:B------:R-:W-:Y:S01]  /*24d0*/  IMAD.WIDE R2, R113, 0x2, R2 ;  /* 0x0000000271027825 */ /* 0x000fe200078e0202 */
[----:B------:R-:W-:Y:S05]  /*24e0*/  @P0 BRA `(.L_x_2) ;  /* 0xfffff14000000947 */ /* 0x000fea000383ffff */
[----:B------:R-:W-:-:S09]  /*24f0*/  NOP ;  /* 0x0000000000007918 */ /* 0x000fd20000000000 */
[----:B------:R-:W-:Y:S02]  /*2500*/  F2FP.BF16.PACK_AB R39, R39, R55 ;  /* 0x000000372727723e */ /* 0x000fe400000010ff */
[----:B------:R-:W-:Y:S02]  /*2510*/  F2FP.BF16.PACK_AB R38, R38, R54 ;  /* 0x000000362626723e */ /* 0x000fe400000010ff */
[----:B------:R-:W-:Y:S02]  /*2520*/  F2FP.BF16.PACK_AB R23, R27, R23 ;  /* 0x000000171b17723e */ /* 0x000fe400000010ff */
[----:B------:R-:W-:Y:S02]  /*2530*/  F2FP.BF16.PACK_AB R22, R26, R22 ;  /* 0x000000161a16723e */ /* 0x000fe400000010ff */
[----:B------:R-:W-:Y:S02]  /*2540*/  F2FP.BF16.PACK_AB R37, R37, R53 ;  /* 0x000000352525723e */ /* 0x000fe400000010ff */
[----:B------:R-:W-:-:S02]  /*2550*/  F2FP.BF16.PACK_AB R36, R36, R52 ;  /* 0x000000342424723e */ /* 0x000fc400000010ff */
[----:B------:R-:W-:Y:S02]  /*2560*/  F2FP.BF16.PACK_AB R21, R25, R21 ;  /* 0x000000151915723e */ /* 0x000fe400000010ff */
[----:B------:R-:W-:Y:S02]  /*2570*/  F2FP.BF16.PACK_AB R20, R24, R20 ;  /* 0x000000141814723e */ /* 0x000fe400000010ff */
.L_x_1:
[----:B------:R-:W-:Y:S01]  /*2580*/  SHF.R.S32.HI R3, RZ, 0x6, R0 ;  /* 0x00000006ff037819 */ /* 0x000fe20000011400 */
[C---:B------:R-:W-:Y:S01]  /*2590*/  IMAD.SHL.U32 R4, R0.reuse, 0x10, RZ ;  /* 0x0000001000047824 */ /* 0x040fe200078e00ff */
[----:B------:R-:W-:Y:S01]  /*25a0*/  BAR.SYNC.DEFER_BLOCKING 0x0 ;  /* 0x0000000000007b1d */ /* 0x000fe20000010000 */
[C---:B------:R-:W-:Y:S01]  /*25b0*/  IMAD.SHL.U32 R2, R0.reuse, 0x4, RZ ;  /* 0x0000000400027824 */ /* 0x040fe200078e00ff */
[----:B------:R-:W-:Y:S02]  /*25c0*/  SGXT R3, R3, 0x1 ;  /* 0x000000010303781a */ /* 0x000fe40000000200 */
[----:B------:R-:W-:Y:S02]  /*25d0*/  LOP3.LUT R5, R0, 0x18, RZ, 0xc0, !PT ;  /* 0x0000001800057812 */ /* 0x000fe400078ec0ff */
[----:B------:R-:W-:-:S02]  /*25e0*/  LOP3.LUT R3, R3, 0x1008, RZ, 0xc0, !PT ;  /* 0x0000100803037812 */ /* 0x000fc400078ec0ff */
[----:B------:R-:W-:Y:S02]  /*25f0*/  LOP3.LUT R6, R4, 0x70, RZ, 0xc0, !PT ;  /* 0x0000007004067812 */ /* 0x000fe400078ec0ff */
[----:B------:R-:W-:Y:S02]  /*2600*/  LOP3.LUT R4, R3, 0x7c, R2, 0x78, !PT ;  /* 0x0000007c03047812 */ /* 0x000fe400078e7802 */
[----:B------:R-:W-:Y:S01]  /*2610*/  LOP3.LUT R2, R2, 0x380, RZ, 0xc0, !PT ;  /* 0x0000038002027812 */ /* 0x000fe200078ec0ff */
[----:B------:R-:W-:Y:S01]  /*2620*/  IMAD R6, R5, 0x100, R6 ;  /* 0x0000010005067824 */ /* 0x000fe200078e0206 */
[----:B------:R-:W-:Y:S02]  /*2630*/  LOP3.LUT R75, R75, R4, RZ, 0xfc, !PT ;  /* 0x000000044b4b7212 */ /* 0x000fe400078efcff */
[C---:B------:R-:W-:Y:S01]  /*2640*/  ISETP.GE.AND P0, PT, R74.reuse, c[0x0][0x178], PT ;  /* 0x00005e004a007a0c */ /* 0x040fe20003f06270 */
[----:B------:R-:W-:Y:S01]  /*2650*/  IMAD R74, R74, c[0x0][0x194], RZ ;  /* 0x000065004a4a7a24 */ /* 0x000fe200078e02ff */
[----:B------:R-:W-:-:S02]  /*2660*/  LEA.HI R5, R5, R6, RZ, 0x1f ;  /* 0x0000000605057211 */ /* 0x000fc400078ff8ff */
[----:B------:R-:W-:Y:S02]  /*2670*/  LOP3.LUT R75, R75, 0x80, R0, 0xf8, !PT ;  /* 0x000000804b4b7812 */ /* 0x000fe400078ef800 */
[----:B------:R-:W-:Y:S01]  /*2680*/  LOP3.LUT R3, R73, R72, RZ, 0xfc, !PT ;  /* 0x0000004849037212 */ /* 0x000fe200078efcff */
[----:B------:R-:W-:Y:S01]  /*2690*/  IMAD.IADD R9, R2, 0x1, R5 ;  /* 0x0000000102097824 */ /* 0x000fe200078e0205 */
[----:B------:R-:W-:Y:S01]  /*26a0*/  LOP3.LUT R2, R75, 0x4, RZ, 0x3c, !PT ;  /* 0x000000044b027812 */ /* 0x000fe200078e3cff */
[----:B------:R0:W-:Y:S01]  /*26b0*/  STS [R75], R20 ;  /* 0x000000144b007388 */ /* 0x0001e20000000800 */
[C---:B------:R-:W-:Y:S01]  /*26c0*/  ISETP.LT.AND P1, PT, R3.reuse, c[0x0][0x17c], !P0 ;  /* 0x00005f0003007a0c */ /* 0x040fe20004721270 */
[----:B------:R-:W-:Y:S01]  /*26d0*/  IMAD R3, R3, c[0x0][0x198], RZ ;  /* 0x0000660003037a24 */ /* 0x000fe200078e02ff */
[----:B------:R-:W-:Y:S01]  /*26e0*/  LOP3.LUT R19, R9, 0x4, RZ, 0x3c, !PT ;  /* 0x0000000409137812 */ /* 0x000fe200078e3cff */
[----:B------:R1:W-:Y:S01]  /*26f0*/  STS [R75+0x200], R21 ;  /* 0x000200154b007388 */ /* 0x0003e20000000800 */
[----:B------:R-:W-:-:S02]  /*2700*/  LOP3.LUT R0, R73, 0x1e, R72, 0xfe, !PT ;  /* 0x0000001e49007812 */ /* 0x000fc400078efe48 */
[C-C-:B------:R-:W-:Y:S01]  /*2710*/  LOP3.LUT R13, R73.reuse, 0x1c, R72.reuse, 0xfe, !PT ;  /* 0x0000001c490d7812 */ /* 0x140fe200078efe48 */
[----:B------:R-:W-:Y:S01]  /*2720*/  STS [R75+0x100], R36 ;  /* 0x000100244b007388 */ /* 0x000fe20000000800 */
[--C-:B------:R-:W-:Y:S02]  /*2730*/  LOP3.LUT R12, R73, 0x1a, R72.reuse, 0xfe, !PT ;  /* 0x0000001a490c7812 */ /* 0x100fe400078efe48 */
[----:B0-----:R-:W-:Y:S01]  /*2740*/  LOP3.LUT R20, R9, 0x8, RZ, 0x3c, !PT ;  /* 0x0000000809147812 */ /* 0x001fe200078e3cff */
[----:B------:R-:W-:Y:S01]  /*2750*/  STS [R75+0x300], R37 ;  /* 0x000300254b007388 */ /* 0x000fe20000000800 */
[--C-:B------:R-:W-:Y:S02]  /*2760*/  LOP3.LUT R14, R73, 0x18, R72.reuse, 0xfe, !PT ;  /* 0x00000018490e7812 */ /* 0x100fe400078efe48 */
[----:B-1----:R-:W-:Y:S01]  /*2770*/  LOP3.LUT R21, R9, 0xc, RZ, 0x3c, !PT ;  /* 0x0000000c09157812 */ /* 0x002fe200078e3cff */
[----:B------:R0:W-:Y:S01]  /*2780*/  STS [R2+0x800], R22 ;  /* 0x0008001602007388 */ /* 0x0001e20000000800 */
[----:B------:R-:W-:-:S02]  /*2790*/  LOP3.LUT R15, R73, 0x16, R72, 0xfe, !PT ;  /* 0x00000016490f7812 */ /* 0x000fc400078efe48 */
[C-C-:B------:R-:W-:Y:S01]  /*27a0*/  LOP3.LUT R16, R73.reuse, 0x14, R72.reuse, 0xfe, !PT ;  /* 0x0000001449107812 */ /* 0x140fe200078efe48 */
[----:B------:R-:W-:Y:S01]  /*27b0*/  STS [R2+0xa00], R23 ;  /* 0x000a001702007388 */ /* 0x000fe20000000800 */
[C-C-:B------:R-:W-:Y:S02]  /*27c0*/  LOP3.LUT R17, R73.reuse, 0x12, R72.reuse, 0xfe, !PT ;  /* 0x0000001249117812 */ /* 0x140fe400078efe48 */
[C-C-:B------:R-:W-:Y:S01]  /*27d0*/  LOP3.LUT R18, R73.reuse, 0x10, R72.reuse, 0xfe, !PT ;  /* 0x0000001049127812 */ /* 0x140fe200078efe48 */
[----:B------:R-:W-:Y:S01]  /*27e0*/  STS [R2+0x900], R38 ;  /* 0x0009002602007388 */ /* 0x000fe20000000800 */
[C-C-:B------:R-:W-:Y:S02]  /*27f0*/  LOP3.LUT R11, R73.reuse, 0xe, R72.reuse, 0xfe, !PT ;  /* 0x0000000e490b7812 */ /* 0x140fe400078efe48 */
[----:B0-----:R-:W-:Y:S01]  /*2800*/  LEA R22, P2, R74, c[0x0][0x170], 0x1 ;  /* 0x00005c004a167a11 */ /* 0x001fe200078408ff */
[----:B------:R0:W-:Y:S01]  /*2810*/  STS [R2+0xb00], R39 ;  /* 0x000b002702007388 */ /* 0x0001e20000000800 */
[----:B------:R-:W-:-:S02]  /*2820*/  LOP3.LUT R10, R73, 0xc, R72, 0xfe, !PT ;  /* 0x0000000c490a7812 */ /* 0x000fc400078efe48 */
[----:B------:R-:W-:Y:S01]  /*2830*/  LEA.HI.X.SX32 R74, R74, c[0x0][0x174], 0x1, P2 ;  /* 0x00005d004a4a7a11 */ /* 0x000fe200010f0eff */
[----:B------:R-:W-:Y:S01]  /*2840*/  BAR.SYNC.DEFER_BLOCKING 0x0 ;  /* 0x0000000000007b1d */ /* 0x000fe20000010000 */
[C-C-:B------:R-:W-:Y:S02]  /*2850*/  LOP3.LUT R8, R73.reuse, 0xa, R72.reuse, 0xfe, !PT ;  /* 0x0000000a49087812 */ /* 0x140fe400078efe48 */
[C-C-:B------:R-:W-:Y:S02]  /*2860*/  LOP3.LUT R7, R73.reuse, 0x8, R72.reuse, 0xfe, !PT ;  /* 0x0000000849077812 */ /* 0x140fe400078efe48 */
[C-C-:B------:R-:W-:Y:S02]  /*2870*/  LOP3.LUT R6, R73.reuse, 0x6, R72.reuse, 0xfe, !PT ;  /* 0x0000000649067812 */ /* 0x140fe400078efe48 */
[C-C-:B0-----:R-:W-:Y:S02]  /*2880*/  LOP3.LUT R2, R73.reuse, 0x2, R72.reuse, 0xfe, !PT ;  /* 0x0000000249027812 */ /* 0x141fe400078efe48 */
[----:B------:R-:W-:-:S02]  /*2890*/  LOP3.LUT R72, R73, 0x4, R72, 0xfe, !PT ;  /* 0x0000000449487812 */ /* 0x000fc400078efe48 */
[C---:B------:R-:W-:Y:S01]  /*28a0*/  ISETP.LT.AND P4, PT, R2.reuse, c[0x0][0x17c], !P0 ;  /* 0x00005f0002007a0c */ /* 0x040fe20004781270 */
[----:B------:R-:W-:Y:S01]  /*28b0*/  IMAD R5, R2, c[0x0][0x198], RZ ;  /* 0x0000660002057a24 */ /* 0x000fe200078e02ff */
[----:B------:R-:W-:-:S04]  /*28c0*/  LEA R2, P2, R3, R22, 0x1 ;  /* 0x0000001603027211 */ /* 0x000fc800078408ff */
[----:B------:R-:W-:Y:S02]  /*28d0*/  LEA R4, P3, R5, R22, 0x1 ;  /* 0x0000001605047211 */ /* 0x000fe400078608ff */
[-C--:B------:R-:W-:Y:S02]  /*28e0*/  LEA.HI.X.SX32 R3, R3, R74.reuse, 0x1, P2 ;  /* 0x0000004a03037211 */ /* 0x080fe400010f0eff */
[----:B------:R-:W-:Y:S02]  /*28f0*/  LEA.HI.X.SX32 R5, R5, R74, 0x1, P3 ;  /* 0x0000004a05057211 */ /* 0x000fe400018f0eff */
[C---:B------:R-:W-:Y:S01]  /*2900*/  ISETP.LT.AND P3, PT, R72.reuse, c[0x0][0x17c], !P0 ;  /* 0x00005f0048007a0c */ /* 0x040fe20004761270 */
[----:B------:R-:W0:Y:S01]  /*2910*/  LDS R25, [R9] ;  /* 0x0000000009197984 */ /* 0x000e220000000800 */
[----:B------:R-:W-:-:S03]  /*2920*/  IMAD R72, R72, c[0x0][0x198], RZ ;  /* 0x0000660048487a24 */ /* 0x000fc600078e02ff */
[----:B------:R-:W1:Y:S04]  /*2930*/  LDS R27, [R19] ;  /* 0x00000000131b7984 */ /* 0x000e680000000800 */
[----:B------:R-:W2:Y:S04]  /*2940*/  LDS R31, [R20] ;  /* 0x00000000141f7984 */ /* 0x000ea80000000800 */
[----:B------:R-:W3:Y:S04]  /*2950*/  LDS R35, [R21] ;  /* 0x0000000015237984 */ /* 0x000ee80000000800 */
[----:B------:R4:W5:Y:S04]  /*2960*/  LDS R23, [R9+0x400] ;  /* 0x0004000009177984 */ /* 0x0009680000000800 */
[----:B------:R4:W3:Y:S04]  /*2970*/  LDS R29, [R19+0x400] ;  /* 0x00040000131d7984 */ /* 0x0008e80000000800 */
[----:B------:R4:W3:Y:S02]  /*2980*/  LDS R33, [R20+0x400] ;  /* 0x0004000014217984 */ /* 0x0008e40000000800 */
[----:B----4-:R-:W-:-:S02]  /*2990*/  IMAD R9, R6, c[0x0][0x198], RZ ;  /* 0x0000660006097a24 */ /* 0x010fc400078e02ff */
[----:B------:R-:W4:Y:S01]  /*29a0*/  LDS R21, [R21+0x400] ;  /* 0x0004000015157984 */ /* 0x000f220000000800 */
[C---:B------:R-:W-:Y:S02]  /*29b0*/  IMAD R19, R7.reuse, c[0x0][0x198], RZ ;  /* 0x0000660007137a24 */ /* 0x040fe400078e02ff */
[----:B------:R-:W-:Y:S01]  /*29c0*/  IMAD R20, R8, c[0x0][0x198], RZ ;  /* 0x0000660008147a24 */ /* 0x000fe200078e02ff */
[----:B0-----:R0:W-:Y:S01]  /*29d0*/  @P1 STG.E.U16 [R2.64], R25 ;  /* 0x0000001902001986 */ /* 0x0011e2000c101506 */
[----:B------:R-:W-:-:S03]  /*29e0*/  ISETP.LT.AND P1, PT, R7, c[0x0][0x17c], !P0 ;  /* 0x00005f0007007a0c */ /* 0x000fc60004721270 */
[----:B-1----:R1:W-:Y:S01]  /*29f0*/  @P4 STG.E.U16 [R4.64], R27 ;  /* 0x0000001b04004986 */ /* 0x0023e2000c101506 */
[----:B------:R-:W-:Y:S02]  /*2a00*/  ISETP.LT.AND P4, PT, R6, c[0x0][0x17c], !P0 ;  /* 0x00005f0006007a0c */ /* 0x000fe40004781270 */
[----:B------:R-:W-:-:S04]  /*2a10*/  LEA R6, P2, R72, R22, 0x1 ;  /* 0x0000001648067211 */ /* 0x000fc800078408ff */
[----:B------:R-:W-:Y:S02]  /*2a20*/  LEA.HI.X.SX32 R7, R72, R74, 0x1, P2 ;  /* 0x0000004a48077211 */ /* 0x000fe400010f0eff */
[----:B------:R-:W-:Y:S02]  /*2a30*/  ISETP.LT.AND P2, PT, R8, c[0x0][0x17c], !P0 ;  /* 0x00005f0008007a0c */ /* 0x000fe40004741270 */
[-C--:B0-----:R-:W-:Y:S01]  /*2a40*/  LEA R2, P5, R9, R22.reuse, 0x1 ;  /* 0x0000001609027211 */ /* 0x081fe200078a08ff */
[----:B--2---:R0:W-:Y:S01]  /*2a50*/  @P3 STG.E.U16 [R6.64], R31 ;  /* 0x0000001f06003986 */ /* 0x0041e2000c101506 */
[-C--:B-1----:R-:W-:Y:S02]  /*2a60*/  LEA R4, P6, R19, R22.reuse, 0x1 ;  /* 0x0000001613047211 */ /* 0x082fe400078c08ff */
[----:B------:R-:W-:Y:S02]  /*2a70*/  LEA R8, P3, R20, R22, 0x1 ;  /* 0x0000001614087211 */ /* 0x000fe400078608ff */
[----:B------:R-:W-:-:S02]  /*2a80*/  LEA.HI.X.SX32 R3, R9, R74, 0x1, P5 ;  /* 0x0000004a09037211 */ /* 0x000fc400028f0eff */
[-C--:B------:R-:W-:Y:S01]  /*2a90*/  LEA.HI.X.SX32 R5, R19, R74.reuse, 0x1, P6 ;  /* 0x0000004a13057211 */ /* 0x080fe200030f0eff */
[----:B------:R-:W-:Y:S01]  /*2aa0*/  IMAD R19, R10, c[0x0][0x198], RZ ;  /* 0x000066000a137a24 */ /* 0x000fe200078e02ff */
[----:B------:R-:W-:Y:S01]  /*2ab0*/  LEA.HI.X.SX32 R9, R20, R74, 0x1, P3 ;  /* 0x0000004a14097211 */ /* 0x000fe200018f0eff */
[----:B---3--:R1:W-:Y:S01]  /*2ac0*/  @P4 STG.E.U16 [R2.64], R35 ;  /* 0x0000002302004986 */ /* 0x0083e2000c101506 */
[----:B------:R-:W-:Y:S01]  /*2ad0*/  ISETP.LT.AND P3, PT, R10, c[0x0][0x17c], !P0 ;  /* 0x00005f000a007a0c */ /* 0x000fe20004761270 */
[----:B0-----:R-:W-:Y:S01]  /*2ae0*/  IMAD R7, R11, c[0x0][0x198], RZ ;  /* 0x000066000b077a24 */ /* 0x001fe200078e02ff */
[----:B------:R-:W-:Y:S01]  /*2af0*/  LEA R10, P4, R19, R22, 0x1 ;  /* 0x00000016130a7211 */ /* 0x000fe200078808ff */
[----:B-----5:R0:W-:Y:S01]  /*2b00*/  @P1 STG.E.U16 [R4.64], R23 ;  /* 0x0000001704001986 */ /* 0x0201e2000c101506 */
[C---:B------:R-:W-:Y:S01]  /*2b10*/  ISETP.LT.AND P1, PT, R18.reuse, c[0x0][0x17c], !P0 ;  /* 0x00005f0012007a0c */ /* 0x040fe20004721270 */
[----:B------:R-:W-:Y:S01]  /*2b20*/  IMAD R18, R18, c[0x0][0x198], RZ ;  /* 0x0000660012127a24 */ /* 0x000fe200078e02ff */
[----:B------:R-:W-:Y:S01]  /*2b30*/  PRMT R25, R25, 0x7632, R25 ;  /* 0x0000763219197816 */ /* 0x000fe20000000019 */
[----:B------:R2:W-:Y:S01]  /*2b40*/  @P2 STG.E.U16 [R8.64], R29 ;  /* 0x0000001d08002986 */ /* 0x0005e2000c101506 */
[----:B------:R-:W-:-:S02]  /*2b50*/  ISETP.LT.AND P2, PT, R11, c[0x0][0x17c], !P0 ;  /* 0x00005f000b007a0c */ /* 0x000fc40004741270 */
[----:B------:R-:W-:Y:S02]  /*2b60*/  LEA.HI.X.SX32 R11, R19, R74, 0x1, P4 ;  /* 0x0000004a130b7211 */ /* 0x000fe400020f0eff */
[C---:B------:R-:W-:Y:S01]  /*2b70*/  ISETP.LT.AND P4, PT, R17.reuse, c[0x0][0x17c], !P0 ;  /* 0x00005f0011007a0c */ /* 0x040fe20004781270 */
[----:B------:R-:W-:Y:S01]  /*2b80*/  IMAD R17, R17, c[0x0][0x198], RZ ;  /* 0x0000660011117a24 */ /* 0x000fe200078e02ff */
[-C--:B-1----:R-:W-:Y:S01]  /*2b90*/  LEA R2, P5, R7, R22.reuse, 0x1 ;  /* 0x0000001607027211 */ /* 0x082fe200078a08ff */
[----:B------:R1:W-:Y:S01]  /*2ba0*/  @P3 STG.E.U16 [R10.64], R33 ;  /* 0x000000210a003986 */ /* 0x0003e2000c101506 */
[-C--:B0-----:R-:W-:Y:S02]  /*2bb0*/  LEA R4, P3, R18, R22.reuse, 0x1 ;  /* 0x0000001612047211 */ /* 0x081fe400078608ff */
[----:B------:R-:W-:Y:S01]  /*2bc0*/  LEA R6, P6, R17, R22, 0x1 ;  /* 0x0000001611067211 */ /* 0x000fe200078c08ff */
[----:B--2---:R-:W-:Y:S01]  /*2bd0*/  IMAD R9, R12, c[0x0][0x198], RZ ;  /* 0x000066000c097a24 */ /* 0x004fe200078e02ff */
[----:B------:R-:W-:-:S02]  /*2be0*/  LEA.HI.X.SX32 R3, R7, R74, 0x1, P5 ;  /* 0x0000004a07037211 */ /* 0x000fc400028f0eff */
[-C--:B------:R-:W-:Y:S02]  /*2bf0*/  LEA.HI.X.SX32 R5, R18, R74.reuse, 0x1, P3 ;  /* 0x0000004a12057211 */ /* 0x080fe400018f0eff */
[----:B------:R-:W-:Y:S01]  /*2c00*/  PRMT R27, R27, 0x7632, R27 ;  /* 0x000076321b1b7816 */ /* 0x000fe2000000001b */
[----:B----4-:R0:W-:Y:S01]  /*2c10*/  @P2 STG.E.U16 [R2.64], R21 ;  /* 0x0000001502002986 */ /* 0x0101e2000c101506 */
[----:B------:R-:W-:Y:S01]  /*2c20*/  LEA.HI.X.SX32 R7, R17, R74, 0x1, P6 ;  /* 0x0000004a11077211 */ /* 0x000fe200030f0eff */
[----:B-1----:R-:W-:Y:S01]  /*2c30*/  IMAD R11, R13, c[0x0][0x198], RZ ;  /* 0x000066000d0b7a24 */ /* 0x002fe200078e02ff */
[C---:B------:R-:W-:Y:S01]  /*2c40*/  ISETP.LT.AND P3, PT, R14.reuse, c[0x0][0x17c], !P0 ;  /* 0x00005f000e007a0c */ /* 0x040fe20004761270 */
[----:B------:R1:W-:Y:S01]  /*2c50*/  @P1 STG.E.U16 [R4.64], R25 ;  /* 0x0000001904001986 */ /* 0x0003e2000c101506 */
[----:B------:R-:W-:Y:S01]  /*2c60*/  IMAD R14, R14, c[0x0][0x198], RZ ;  /* 0x000066000e0e7a24 */ /* 0x000fe200078e02ff */
[C---:B------:R-:W-:Y:S01]  /*2c70*/  ISETP.LT.AND P5, PT, R16.reuse, c[0x0][0x17c], !P0 ;  /* 0x00005f0010007a0c */ /* 0x040fe200047a1270 */
[----:B------:R-:W-:Y:S01]  /*2c80*/  IMAD R16, R16, c[0x0][0x198], RZ ;  /* 0x0000660010107a24 */ /* 0x000fe200078e02ff */
[----:B------:R2:W-:Y:S01]  /*2c90*/  @P4 STG.E.U16 [R6.64], R27 ;  /* 0x0000001b06004986 */ /* 0x0005e2000c101506 */
[C---:B------:R-:W-:Y:S01]  /*2ca0*/  ISETP.LT.AND P4, PT, R15.reuse, c[0x0][0x17c], !P0 ;  /* 0x00005f000f007a0c */ /* 0x040fe20004781270 */
[----:B------:R-:W-:Y:S01]  /*2cb0*/  IMAD R15, R15, c[0x0][0x198], RZ ;  /* 0x000066000f0f7a24 */ /* 0x000fe200078e02ff */
[----:B------:R-:W-:Y:S01]  /*2cc0*/  PRMT R31, R31, 0x7632, R31 ;  /* 0x000076321f1f7816 */ /* 0x000fe2000000001f */
[----:B------:R-:W-:Y:S01]  /*2cd0*/  IMAD R17, R0, c[0x0][0x198], RZ ;  /* 0x0000660000117a24 */ /* 0x000fe200078e02ff */
[----:B0-----:R-:W-:-:S02]  /*2ce0*/  LEA R2, P6, R16, R22, 0x1 ;  /* 0x0000001610027211 */ /* 0x001fc400078c08ff */
[----:B------:R-:W-:Y:S02]  /*2cf0*/  PRMT R35, R35, 0x7632, R35 ;  /* 0x0000763223237816 */ /* 0x000fe40000000023 */
[C---:B-1----:R-:W-:Y:S02]  /*2d00*/  LEA R4, P1, R15.reuse, R22, 0x1 ;  /* 0x000000160f047211 */ /* 0x042fe400078208ff */
[----:B------:R-:W-:Y:S02]  /*2d10*/  LEA.HI.X.SX32 R3, R16, R74, 0x1, P6 ;  /* 0x0000004a10037211 */ /* 0x000fe400030f0eff */
[----:B--2---:R-:W-:Y:S02]  /*2d20*/  LEA R6, P2, R14, R22, 0x1 ;  /* 0x000000160e067211 */ /* 0x004fe400078408ff */
[----:B------:R-:W-:Y:S01]  /*2d30*/  LEA.HI.X.SX32 R5, R15, R74, 0x1, P1 ;  /* 0x0000004a0f057211 */ /* 0x000fe200008f0eff */
[----:B------:R0:W-:Y:S01]  /*2d40*/  @P5 STG.E.U16 [R2.64], R31 ;  /* 0x0000001f02005986 */ /* 0x0001e2000c101506 */
[----:B------:R-:W-:-:S02]  /*2d50*/  LEA R10, P1, R11, R22, 0x1 ;  /* 0x000000160b0a7211 */ /* 0x000fc400078208ff */
[-C--:B------:R-:W-:Y:S01]  /*2d60*/  LEA.HI.X.SX32 R7, R14, R74.reuse, 0x1, P2 ;  /* 0x0000004a0e077211 */ /* 0x080fe200010f0eff */
[----:B------:R1:W-:Y:S01]  /*2d70*/  @P4 STG.E.U16 [R4.64], R35 ;  /* 0x0000002304004986 */ /* 0x0003e2000c101506 */
[----:B------:R-:W-:Y:S02]  /*2d80*/  ISETP.LT.AND P2, PT, R12, c[0x0][0x17c], !P0 ;  /* 0x00005f000c007a0c */ /* 0x000fe40004741270 */
[----:B------:R-:W-:Y:S02]  /*2d90*/  LEA.HI.X.SX32 R11, R11, R74, 0x1, P1 ;  /* 0x0000004a0b0b7211 */ /* 0x000fe400008f0eff */
[----:B------:R-:W-:Y:S02]  /*2da0*/  ISETP.LT.AND P1, PT, R13, c[0x0][0x17c], !P0 ;  /* 0x00005f000d007a0c */ /* 0x000fe40004721270 */
[----:B------:R-:W-:Y:S02]  /*2db0*/  ISETP.LT.AND P0, PT, R0, c[0x0][0x17c], !P0 ;  /* 0x00005f0000007a0c */ /* 0x000fe40004701270 */
[----:B------:R-:W-:-:S02]  /*2dc0*/  LEA R8, P6, R9, R22, 0x1 ;  /* 0x0000001609087211 */ /* 0x000fc400078c08ff */
[----:B0-----:R-:W-:Y:S02]  /*2dd0*/  PRMT R3, R23, 0x7632, R3 ;  /* 0x0000763217037816 */ /* 0x001fe40000000003 */
[----:B------:R-:W-:Y:S02]  /*2de0*/  LEA.HI.X.SX32 R9, R9, R74, 0x1, P6 ;  /* 0x0000004a09097211 */ /* 0x000fe400030f0eff */
[----:B------:R-:W-:Y:S01]  /*2df0*/  PRMT R29, R29, 0x7632, R29 ;  /* 0x000076321d1d7816 */ /* 0x000fe2000000001d */
[----:B------:R0:W-:Y:S01]  /*2e00*/  @P3 STG.E.U16 [R6.64], R3 ;  /* 0x0000000306003986 */ /* 0x0001e2000c101506 */
[----:B-1----:R-:W-:Y:S02]  /*2e10*/  PRMT R5, R33, 0x7632, R5 ;  /* 0x0000763221057816 */ /* 0x002fe40000000005 */
[C---:B------:R-:W-:Y:S01]  /*2e20*/  LEA R12, P6, R17.reuse, R22, 0x1 ;  /* 0x00000016110c7211 */ /* 0x040fe200078c08ff */
[----:B------:R0:W-:Y:S03]  /*2e30*/  @P2 STG.E.U16 [R8.64], R29 ;  /* 0x0000001d08002986 */ /* 0x0001e6000c101506 */
[----:B------:R-:W-:Y:S01]  /*2e40*/  LEA.HI.X.SX32 R13, R17, R74, 0x1, P6 ;  /* 0x0000004a110d7211 */ /* 0x000fe200030f0eff */
[----:B------:R0:W-:Y:S01]  /*2e50*/  @P1 STG.E.U16 [R10.64], R5 ;  /* 0x000000050a001986 */ /* 0x0001e2000c101506 */
[----:B------:R-:W-:Y:S07]  /*2e60*/  @!P0 EXIT ;  /* 0x000000000000894d */ /* 0x000fee0003800000 */
[----:B0-----:R-:W-:-:S05]  /*2e70*/  PRMT R6, R21, 0x7632, R6 ;  /* 0x0000763215067816 */ /* 0x001fca0000000006 */
[----:B------:R-:W-:Y:S01]  /*2e80*/  STG.E.U16 [R12.64], R6 ;  /* 0x000000060c007986 */ /* 0x000fe2000c101506 */
[----:B------:R-:W-:Y:S05]  /*2e90*/  EXIT ;  /* 0x000000000000794d */ /* 0x000fea0003800000 */
.L_x_3:
[----:B------:R-:W-:-:S00]  /*2ea0*/  BRA `(.L_x_3) ;  /* 0xfffffff000007947 */ /* 0x000fc0000383ffff */
[----:B------:R-:W-:-:S00]  /*2eb0*/  NOP ;  /* 0x0000000000007918 */ /* 0x000fc00000000000 */
        /* <DEDUP_REMOVED lines=12> */
.L_x_4:


//--------------------- .nv.shared.matmul_kernel  --------------------------
	.section	.nv.shared.matmul_kernel,"aw",@nobits
	.sectionflags	@""
	.align	16
